//
// Generated by NVIDIA NVVM Compiler
//
// Compiler Build ID: CL-36424714
// Cuda compilation tools, release 13.0, V13.0.88
// Based on NVVM 20.0.0
//

.version 9.0
.target sm_100
.address_size 64

	// .globl	_Z6reducePfS_
.extern .shared .align 16 .b8 s_data[];

.visible .entry _Z6reducePfS_(
	.param .u64 .ptr .align 1 _Z6reducePfS__param_0,
	.param .u64 .ptr .align 1 _Z6reducePfS__param_1
)
{
	.reg .pred 	%p<5>;
	.reg .b32 	%r<27>;
	.reg .b32 	%f<79>;
	.reg .b64 	%rd<13>;

	ld.param.u64 	%rd5, [_Z6reducePfS__param_0];
	ld.param.u64 	%rd4, [_Z6reducePfS__param_1];
	cvta.to.global.u64 	%rd6, %rd5;
	mov.u32 	%r1, %tid.x;
	and.b32  	%r2, %r1, 31;
	mov.u32 	%r3, %ctaid.x;
	shl.b32 	%r11, %r3, 16;
	shl.b32 	%r12, %r1, 9;
	add.s32 	%r13, %r11, %r12;
	mul.wide.u32 	%rd7, %r13, 4;
	add.s64 	%rd8, %rd7, %rd6;
	add.s64 	%rd12, %rd8, 64;
	mov.f32 	%f78, 0f00000000;
	mov.b32 	%r26, 0;
$L__BB0_1:
	ld.global.f32 	%f4, [%rd12+-64];
	add.f32 	%f5, %f78, %f4;
	ld.global.f32 	%f6, [%rd12+-60];
	add.f32 	%f7, %f5, %f6;
	ld.global.f32 	%f8, [%rd12+-56];
	add.f32 	%f9, %f7, %f8;
	ld.global.f32 	%f10, [%rd12+-52];
	add.f32 	%f11, %f9, %f10;
	ld.global.f32 	%f12, [%rd12+-48];
	add.f32 	%f13, %f11, %f12;
	ld.global.f32 	%f14, [%rd12+-44];
	add.f32 	%f15, %f13, %f14;
	ld.global.f32 	%f16, [%rd12+-40];
	add.f32 	%f17, %f15, %f16;
	ld.global.f32 	%f18, [%rd12+-36];
	add.f32 	%f19, %f17, %f18;
	ld.global.f32 	%f20, [%rd12+-32];
	add.f32 	%f21, %f19, %f20;
	ld.global.f32 	%f22, [%rd12+-28];
	add.f32 	%f23, %f21, %f22;
	ld.global.f32 	%f24, [%rd12+-24];
	add.f32 	%f25, %f23, %f24;
	ld.global.f32 	%f26, [%rd12+-20];
	add.f32 	%f27, %f25, %f26;
	ld.global.f32 	%f28, [%rd12+-16];
	add.f32 	%f29, %f27, %f28;
	ld.global.f32 	%f30, [%rd12+-12];
	add.f32 	%f31, %f29, %f30;
	ld.global.f32 	%f32, [%rd12+-8];
	add.f32 	%f33, %f31, %f32;
	ld.global.f32 	%f34, [%rd12+-4];
	add.f32 	%f35, %f33, %f34;
	ld.global.f32 	%f36, [%rd12];
	add.f32 	%f37, %f35, %f36;
	ld.global.f32 	%f38, [%rd12+4];
	add.f32 	%f39, %f37, %f38;
	ld.global.f32 	%f40, [%rd12+8];
	add.f32 	%f41, %f39, %f40;
	ld.global.f32 	%f42, [%rd12+12];
	add.f32 	%f43, %f41, %f42;
	ld.global.f32 	%f44, [%rd12+16];
	add.f32 	%f45, %f43, %f44;
	ld.global.f32 	%f46, [%rd12+20];
	add.f32 	%f47, %f45, %f46;
	ld.global.f32 	%f48, [%rd12+24];
	add.f32 	%f49, %f47, %f48;
	ld.global.f32 	%f50, [%rd12+28];
	add.f32 	%f51, %f49, %f50;
	ld.global.f32 	%f52, [%rd12+32];
	add.f32 	%f53, %f51, %f52;
	ld.global.f32 	%f54, [%rd12+36];
	add.f32 	%f55, %f53, %f54;
	ld.global.f32 	%f56, [%rd12+40];
	add.f32 	%f57, %f55, %f56;
	ld.global.f32 	%f58, [%rd12+44];
	add.f32 	%f59, %f57, %f58;
	ld.global.f32 	%f60, [%rd12+48];
	add.f32 	%f61, %f59, %f60;
	ld.global.f32 	%f62, [%rd12+52];
	add.f32 	%f63, %f61, %f62;
	ld.global.f32 	%f64, [%rd12+56];
	add.f32 	%f65, %f63, %f64;
	ld.global.f32 	%f66, [%rd12+60];
	add.f32 	%f78, %f65, %f66;
	add.s32 	%r26, %r26, 32;
	add.s64 	%rd12, %rd12, 128;
	setp.ne.s32 	%p1, %r26, 512;
	@%p1 bra 	$L__BB0_1;
	and.b32  	%r14, %r1, 992;
	or.b32  	%r15, %r14, %r2;
	shl.b32 	%r16, %r15, 2;
	mov.u32 	%r17, s_data;
	add.s32 	%r6, %r17, %r16;
	st.shared.f32 	[%r6], %f78;
	setp.gt.u32 	%p2, %r2, 15;
	@%p2 bra 	$L__BB0_6;
	shl.b32 	%r7, %r2, 2;
	add.s32 	%r8, %r6, %r7;
	ld.shared.v2.f32 	{%f67, %f68}, [%r8];
	add.f32 	%f69, %f68, %f67;
	st.shared.f32 	[%r8], %f69;
	setp.gt.u32 	%p3, %r2, 7;
	@%p3 bra 	$L__BB0_6;
	shl.b32 	%r18, %r2, 3;
	add.s32 	%r9, %r8, %r18;
	.pragma "used_bytes_mask 3855";
	ld.shared.v4.f32 	{%f70, %f71, %f72, %f73}, [%r9];
	add.f32 	%f74, %f72, %f70;
	st.shared.f32 	[%r9], %f74;
	setp.gt.u32 	%p4, %r2, 3;
	@%p4 bra 	$L__BB0_6;
	shl.b32 	%r19, %r7, 2;
	add.s32 	%r20, %r9, %r19;
	ld.shared.f32 	%f75, [%r20+16];
	ld.shared.f32 	%f76, [%r20];
	add.f32 	%f77, %f75, %f76;
	st.shared.f32 	[%r20], %f77;
	shl.b32 	%r21, %r3, 4;
	shr.u32 	%r22, %r1, 3;
	and.b32  	%r23, %r22, 124;
	add.s32 	%r24, %r2, %r21;
	add.s32 	%r25, %r24, %r23;
	cvta.to.global.u64 	%rd9, %rd4;
	mul.wide.u32 	%rd10, %r25, 4;
	add.s64 	%rd11, %rd9, %rd10;
	st.global.f32 	[%rd11], %f77;
$L__BB0_6:
	ret;

}
	// .globl	_Z6kernelPfS_S_
.visible .entry _Z6kernelPfS_S_(
	.param .u64 .ptr .align 1 _Z6kernelPfS_S__param_0,
	.param .u64 .ptr .align 1 _Z6kernelPfS_S__param_1,
	.param .u64 .ptr .align 1 _Z6kernelPfS_S__param_2
)
{
	.reg .pred 	%p<12>;
	.reg .b32 	%r<134>;
	.reg .b32 	%f<239>;
	.reg .b64 	%rd<26>;

	ld.param.u64 	%rd7, [_Z6kernelPfS_S__param_0];
	ld.param.u64 	%rd8, [_Z6kernelPfS_S__param_1];
	cvta.to.global.u64 	%rd9, %rd7;
	cvta.to.global.u64 	%rd1, %rd8;
	mov.u32 	%r19, %ctaid.x;
	shl.b32 	%r1, %r19, 12;
	mov.u32 	%r2, %tid.x;
	shl.b32 	%r3, %r2, 1;
	shl.b32 	%r20, %r2, 3;
	mov.u32 	%r21, s_data;
	add.s32 	%r4, %r21, %r20;
	and.b32  	%r22, %r20, 8176;
	add.s32 	%r5, %r21, %r22;
	or.b32  	%r23, %r3, 3;
	and.b32  	%r24, %r2, 1;
	sub.s32 	%r25, %r23, %r24;
	shl.b32 	%r26, %r25, 2;
	add.s32 	%r6, %r21, %r26;
	and.b32  	%r27, %r20, 8160;
	add.s32 	%r7, %r21, %r27;
	or.b32  	%r28, %r3, 7;
	and.b32  	%r29, %r2, 3;
	sub.s32 	%r30, %r28, %r29;
	shl.b32 	%r31, %r30, 2;
	add.s32 	%r8, %r21, %r31;
	and.b32  	%r32, %r20, 8128;
	add.s32 	%r9, %r21, %r32;
	or.b32  	%r33, %r3, 15;
	and.b32  	%r34, %r2, 7;
	sub.s32 	%r35, %r33, %r34;
	shl.b32 	%r36, %r35, 2;
	add.s32 	%r10, %r21, %r36;
	and.b32  	%r37, %r20, 8064;
	add.s32 	%r11, %r21, %r37;
	or.b32  	%r38, %r3, 31;
	and.b32  	%r39, %r2, 15;
	sub.s32 	%r40, %r38, %r39;
	shl.b32 	%r41, %r40, 2;
	add.s32 	%r12, %r21, %r41;
	and.b32  	%r42, %r20, 7936;
	add.s32 	%r13, %r21, %r42;
	or.b32  	%r43, %r3, 63;
	and.b32  	%r14, %r2, 31;
	sub.s32 	%r44, %r43, %r14;
	shl.b32 	%r45, %r44, 2;
	add.s32 	%r15, %r21, %r45;
	setp.ne.s32 	%p1, %r14, 0;
	or.b32  	%r46, %r20, 252;
	add.s32 	%r16, %r21, %r46;
	mul.wide.u32 	%rd10, %r1, 4;
	add.s64 	%rd2, %rd1, %rd10;
	or.b32  	%r47, %r1, %r3;
	mul.wide.u32 	%rd11, %r47, 4;
	add.s64 	%rd3, %rd9, %rd11;
	ld.global.f32 	%f1, [%rd3];
	ld.global.f32 	%f2, [%rd3+4];
	add.f32 	%f3, %f1, %f2;
	st.shared.v2.f32 	[%r4], {%f1, %f3};
	ld.shared.f32 	%f4, [%r5+4];
	ld.shared.f32 	%f5, [%r6];
	add.f32 	%f6, %f4, %f5;
	st.shared.f32 	[%r6], %f6;
	ld.shared.f32 	%f7, [%r7+12];
	ld.shared.f32 	%f8, [%r8];
	add.f32 	%f9, %f7, %f8;
	st.shared.f32 	[%r8], %f9;
	ld.shared.f32 	%f10, [%r9+28];
	ld.shared.f32 	%f11, [%r10];
	add.f32 	%f12, %f10, %f11;
	st.shared.f32 	[%r10], %f12;
	ld.shared.f32 	%f13, [%r11+60];
	ld.shared.f32 	%f14, [%r12];
	add.f32 	%f15, %f13, %f14;
	st.shared.f32 	[%r12], %f15;
	ld.shared.f32 	%f16, [%r13+124];
	ld.shared.f32 	%f17, [%r15];
	add.f32 	%f18, %f16, %f17;
	st.shared.f32 	[%r15], %f18;
	ld.shared.v2.f32 	{%f19, %f20}, [%r4];
	mul.wide.u32 	%rd12, %r3, 4;
	add.s64 	%rd4, %rd2, %rd12;
	st.global.f32 	[%rd4], %f19;
	st.global.f32 	[%rd4+4], %f20;
	shr.u32 	%r48, %r2, 3;
	add.s32 	%r49, %r21, %r48;
	add.s32 	%r17, %r49, 2048;
	@%p1 bra 	$L__BB1_2;
	ld.shared.f32 	%f21, [%r16];
	st.shared.f32 	[%r17], %f21;
$L__BB1_2:
	ld.global.f32 	%f22, [%rd3+2048];
	ld.global.f32 	%f23, [%rd3+2052];
	add.f32 	%f24, %f22, %f23;
	st.shared.v2.f32 	[%r4], {%f22, %f24};
	ld.shared.f32 	%f25, [%r5+4];
	ld.shared.f32 	%f26, [%r6];
	add.f32 	%f27, %f25, %f26;
	st.shared.f32 	[%r6], %f27;
	ld.shared.f32 	%f28, [%r7+12];
	ld.shared.f32 	%f29, [%r8];
	add.f32 	%f30, %f28, %f29;
	st.shared.f32 	[%r8], %f30;
	ld.shared.f32 	%f31, [%r9+28];
	ld.shared.f32 	%f32, [%r10];
	add.f32 	%f33, %f31, %f32;
	st.shared.f32 	[%r10], %f33;
	ld.shared.f32 	%f34, [%r11+60];
	ld.shared.f32 	%f35, [%r12];
	add.f32 	%f36, %f34, %f35;
	st.shared.f32 	[%r12], %f36;
	ld.shared.f32 	%f37, [%r13+124];
	ld.shared.f32 	%f38, [%r15];
	add.f32 	%f39, %f37, %f38;
	st.shared.f32 	[%r15], %f39;
	ld.shared.v2.f32 	{%f40, %f41}, [%r4];
	st.global.f32 	[%rd4+2048], %f40;
	st.global.f32 	[%rd4+2052], %f41;
	@%p1 bra 	$L__BB1_4;
	ld.shared.f32 	%f42, [%r16];
	st.shared.f32 	[%r17+32], %f42;
$L__BB1_4:
	ld.global.f32 	%f43, [%rd3+4096];
	ld.global.f32 	%f44, [%rd3+4100];
	add.f32 	%f45, %f43, %f44;
	st.shared.v2.f32 	[%r4], {%f43, %f45};
	ld.shared.f32 	%f46, [%r5+4];
	ld.shared.f32 	%f47, [%r6];
	add.f32 	%f48, %f46, %f47;
	st.shared.f32 	[%r6], %f48;
	ld.shared.f32 	%f49, [%r7+12];
	ld.shared.f32 	%f50, [%r8];
	add.f32 	%f51, %f49, %f50;
	st.shared.f32 	[%r8], %f51;
	ld.shared.f32 	%f52, [%r9+28];
	ld.shared.f32 	%f53, [%r10];
	add.f32 	%f54, %f52, %f53;
	st.shared.f32 	[%r10], %f54;
	ld.shared.f32 	%f55, [%r11+60];
	ld.shared.f32 	%f56, [%r12];
	add.f32 	%f57, %f55, %f56;
	st.shared.f32 	[%r12], %f57;
	ld.shared.f32 	%f58, [%r13+124];
	ld.shared.f32 	%f59, [%r15];
	add.f32 	%f60, %f58, %f59;
	st.shared.f32 	[%r15], %f60;
	ld.shared.v2.f32 	{%f61, %f62}, [%r4];
	st.global.f32 	[%rd4+4096], %f61;
	st.global.f32 	[%rd4+4100], %f62;
	@%p1 bra 	$L__BB1_6;
	ld.shared.f32 	%f63, [%r16];
	st.shared.f32 	[%r17+64], %f63;
$L__BB1_6:
	ld.global.f32 	%f64, [%rd3+6144];
	ld.global.f32 	%f65, [%rd3+6148];
	add.f32 	%f66, %f64, %f65;
	st.shared.v2.f32 	[%r4], {%f64, %f66};
	ld.shared.f32 	%f67, [%r5+4];
	ld.shared.f32 	%f68, [%r6];
	add.f32 	%f69, %f67, %f68;
	st.shared.f32 	[%r6], %f69;
	ld.shared.f32 	%f70, [%r7+12];
	ld.shared.f32 	%f71, [%r8];
	add.f32 	%f72, %f70, %f71;
	st.shared.f32 	[%r8], %f72;
	ld.shared.f32 	%f73, [%r9+28];
	ld.shared.f32 	%f74, [%r10];
	add.f32 	%f75, %f73, %f74;
	st.shared.f32 	[%r10], %f75;
	ld.shared.f32 	%f76, [%r11+60];
	ld.shared.f32 	%f77, [%r12];
	add.f32 	%f78, %f76, %f77;
	st.shared.f32 	[%r12], %f78;
	ld.shared.f32 	%f79, [%r13+124];
	ld.shared.f32 	%f80, [%r15];
	add.f32 	%f81, %f79, %f80;
	st.shared.f32 	[%r15], %f81;
	ld.shared.v2.f32 	{%f82, %f83}, [%r4];
	st.global.f32 	[%rd4+6144], %f82;
	st.global.f32 	[%rd4+6148], %f83;
	@%p1 bra 	$L__BB1_8;
	ld.shared.f32 	%f84, [%r16];
	st.shared.f32 	[%r17+96], %f84;
$L__BB1_8:
	ld.global.f32 	%f85, [%rd3+8192];
	ld.global.f32 	%f86, [%rd3+8196];
	add.f32 	%f87, %f85, %f86;
	st.shared.v2.f32 	[%r4], {%f85, %f87};
	ld.shared.f32 	%f88, [%r5+4];
	ld.shared.f32 	%f89, [%r6];
	add.f32 	%f90, %f88, %f89;
	st.shared.f32 	[%r6], %f90;
	ld.shared.f32 	%f91, [%r7+12];
	ld.shared.f32 	%f92, [%r8];
	add.f32 	%f93, %f91, %f92;
	st.shared.f32 	[%r8], %f93;
	ld.shared.f32 	%f94, [%r9+28];
	ld.shared.f32 	%f95, [%r10];
	add.f32 	%f96, %f94, %f95;
	st.shared.f32 	[%r10], %f96;
	ld.shared.f32 	%f97, [%r11+60];
	ld.shared.f32 	%f98, [%r12];
	add.f32 	%f99, %f97, %f98;
	st.shared.f32 	[%r12], %f99;
	ld.shared.f32 	%f100, [%r13+124];
	ld.shared.f32 	%f101, [%r15];
	add.f32 	%f102, %f100, %f101;
	st.shared.f32 	[%r15], %f102;
	ld.shared.v2.f32 	{%f103, %f104}, [%r4];
	st.global.f32 	[%rd4+8192], %f103;
	st.global.f32 	[%rd4+8196], %f104;
	@%p1 bra 	$L__BB1_10;
	ld.shared.f32 	%f105, [%r16];
	st.shared.f32 	[%r17+128], %f105;
$L__BB1_10:
	ld.global.f32 	%f106, [%rd3+10240];
	ld.global.f32 	%f107, [%rd3+10244];
	add.f32 	%f108, %f106, %f107;
	st.shared.v2.f32 	[%r4], {%f106, %f108};
	ld.shared.f32 	%f109, [%r5+4];
	ld.shared.f32 	%f110, [%r6];
	add.f32 	%f111, %f109, %f110;
	st.shared.f32 	[%r6], %f111;
	ld.shared.f32 	%f112, [%r7+12];
	ld.shared.f32 	%f113, [%r8];
	add.f32 	%f114, %f112, %f113;
	st.shared.f32 	[%r8], %f114;
	ld.shared.f32 	%f115, [%r9+28];
	ld.shared.f32 	%f116, [%r10];
	add.f32 	%f117, %f115, %f116;
	st.shared.f32 	[%r10], %f117;
	ld.shared.f32 	%f118, [%r11+60];
	ld.shared.f32 	%f119, [%r12];
	add.f32 	%f120, %f118, %f119;
	st.shared.f32 	[%r12], %f120;
	ld.shared.f32 	%f121, [%r13+124];
	ld.shared.f32 	%f122, [%r15];
	add.f32 	%f123, %f121, %f122;
	st.shared.f32 	[%r15], %f123;
	ld.shared.v2.f32 	{%f124, %f125}, [%r4];
	st.global.f32 	[%rd4+10240], %f124;
	st.global.f32 	[%rd4+10244], %f125;
	@%p1 bra 	$L__BB1_12;
	ld.shared.f32 	%f126, [%r16];
	st.shared.f32 	[%r17+160], %f126;
$L__BB1_12:
	ld.global.f32 	%f127, [%rd3+12288];
	ld.global.f32 	%f128, [%rd3+12292];
	add.f32 	%f129, %f127, %f128;
	st.shared.v2.f32 	[%r4], {%f127, %f129};
	ld.shared.f32 	%f130, [%r5+4];
	ld.shared.f32 	%f131, [%r6];
	add.f32 	%f132, %f130, %f131;
	st.shared.f32 	[%r6], %f132;
	ld.shared.f32 	%f133, [%r7+12];
	ld.shared.f32 	%f134, [%r8];
	add.f32 	%f135, %f133, %f134;
	st.shared.f32 	[%r8], %f135;
	ld.shared.f32 	%f136, [%r9+28];
	ld.shared.f32 	%f137, [%r10];
	add.f32 	%f138, %f136, %f137;
	st.shared.f32 	[%r10], %f138;
	ld.shared.f32 	%f139, [%r11+60];
	ld.shared.f32 	%f140, [%r12];
	add.f32 	%f141, %f139, %f140;
	st.shared.f32 	[%r12], %f141;
	ld.shared.f32 	%f142, [%r13+124];
	ld.shared.f32 	%f143, [%r15];
	add.f32 	%f144, %f142, %f143;
	st.shared.f32 	[%r15], %f144;
	ld.shared.v2.f32 	{%f145, %f146}, [%r4];
	st.global.f32 	[%rd4+12288], %f145;
	st.global.f32 	[%rd4+12292], %f146;
	@%p1 bra 	$L__BB1_14;
	ld.shared.f32 	%f147, [%r16];
	st.shared.f32 	[%r17+192], %f147;
$L__BB1_14:
	ld.global.f32 	%f148, [%rd3+14336];
	ld.global.f32 	%f149, [%rd3+14340];
	add.f32 	%f150, %f148, %f149;
	st.shared.v2.f32 	[%r4], {%f148, %f150};
	ld.shared.f32 	%f151, [%r5+4];
	ld.shared.f32 	%f152, [%r6];
	add.f32 	%f153, %f151, %f152;
	st.shared.f32 	[%r6], %f153;
	ld.shared.f32 	%f154, [%r7+12];
	ld.shared.f32 	%f155, [%r8];
	add.f32 	%f156, %f154, %f155;
	st.shared.f32 	[%r8], %f156;
	ld.shared.f32 	%f157, [%r9+28];
	ld.shared.f32 	%f158, [%r10];
	add.f32 	%f159, %f157, %f158;
	st.shared.f32 	[%r10], %f159;
	ld.shared.f32 	%f160, [%r11+60];
	ld.shared.f32 	%f161, [%r12];
	add.f32 	%f162, %f160, %f161;
	st.shared.f32 	[%r12], %f162;
	ld.shared.f32 	%f163, [%r13+124];
	ld.shared.f32 	%f164, [%r15];
	add.f32 	%f165, %f163, %f164;
	st.shared.f32 	[%r15], %f165;
	ld.shared.v2.f32 	{%f166, %f167}, [%r4];
	st.global.f32 	[%rd4+14336], %f166;
	st.global.f32 	[%rd4+14340], %f167;
	@%p1 bra 	$L__BB1_16;
	ld.shared.f32 	%f168, [%r16];
	st.shared.f32 	[%r17+224], %f168;
$L__BB1_16:
	bar.sync 	0;
	setp.gt.u32 	%p9, %r2, 31;
	@%p9 bra 	$L__BB1_18;
	ld.shared.v2.f32 	{%f169, %f170}, [%r4+2048];
	add.f32 	%f171, %f169, %f170;
	st.shared.v2.f32 	[%r4], {%f169, %f171};
	shl.b32 	%r50, %r3, 2;
	and.b32  	%r51, %r50, 240;
	add.s32 	%r53, %r21, %r51;
	ld.shared.f32 	%f172, [%r53+4];
	ld.shared.f32 	%f173, [%r6];
	add.f32 	%f174, %f172, %f173;
	st.shared.f32 	[%r6], %f174;
	and.b32  	%r54, %r50, 224;
	add.s32 	%r55, %r21, %r54;
	ld.shared.f32 	%f175, [%r55+12];
	ld.shared.f32 	%f176, [%r8];
	add.f32 	%f177, %f175, %f176;
	st.shared.f32 	[%r8], %f177;
	and.b32  	%r56, %r50, 192;
	add.s32 	%r57, %r21, %r56;
	ld.shared.f32 	%f178, [%r57+28];
	ld.shared.f32 	%f179, [%r10];
	add.f32 	%f180, %f178, %f179;
	st.shared.f32 	[%r10], %f180;
	and.b32  	%r58, %r50, 128;
	add.s32 	%r59, %r21, %r58;
	ld.shared.f32 	%f181, [%r59+60];
	ld.shared.f32 	%f182, [%r12];
	add.f32 	%f183, %f181, %f182;
	st.shared.f32 	[%r12], %f183;
	ld.shared.f32 	%f184, [s_data+124];
	shl.b32 	%r60, %r2, 2;
	sub.s32 	%r61, %r21, %r60;
	ld.shared.f32 	%f185, [%r61+252];
	add.f32 	%f186, %f184, %f185;
	st.shared.f32 	[%r61+252], %f186;
	ld.shared.v2.f32 	{%f187, %f188}, [%r4];
	st.shared.v2.f32 	[%r4+2048], {%f187, %f188};
$L__BB1_18:
	bar.sync 	0;
	add.s32 	%r18, %r1, %r2;
	setp.lt.u32 	%p10, %r2, 64;
	mul.wide.u32 	%rd13, %r18, 4;
	add.s64 	%rd5, %rd1, %rd13;
	@%p10 bra 	$L__BB1_20;
	shr.u32 	%r62, %r2, 4;
	and.b32  	%r63, %r62, 60;
	add.s32 	%r65, %r21, %r63;
	ld.shared.f32 	%f189, [%r65+2044];
	ld.global.f32 	%f190, [%rd5];
	add.f32 	%f191, %f189, %f190;
	st.global.f32 	[%rd5], %f191;
$L__BB1_20:
	setp.gt.u32 	%p11, %r2, 31;
	or.b32  	%r66, %r2, 2048;
	add.s32 	%r68, %r21, 2048;
	shr.u32 	%r69, %r66, 4;
	and.b32  	%r70, %r69, 188;
	add.s32 	%r71, %r68, %r70;
	ld.shared.f32 	%f192, [%r71+-4];
	shl.b32 	%r72, %r2, 2;
	cvt.u64.u32 	%rd14, %r72;
	add.s64 	%rd15, %rd2, %rd14;
	ld.global.f32 	%f193, [%rd15+8192];
	add.f32 	%f194, %f192, %f193;
	st.global.f32 	[%rd15+8192], %f194;
	add.s32 	%r73, %r2, 256;
	shr.u32 	%r74, %r73, 4;
	and.b32  	%r75, %r74, 124;
	add.s32 	%r76, %r68, %r75;
	ld.shared.f32 	%f195, [%r76+-4];
	ld.global.f32 	%f196, [%rd5+1024];
	add.f32 	%f197, %f195, %f196;
	st.global.f32 	[%rd5+1024], %f197;
	add.s32 	%r77, %r2, 2304;
	shr.u32 	%r78, %r77, 4;
	and.b32  	%r79, %r78, 252;
	add.s32 	%r80, %r68, %r79;
	ld.shared.f32 	%f198, [%r80+-4];
	ld.global.f32 	%f199, [%rd15+9216];
	add.f32 	%f200, %f198, %f199;
	st.global.f32 	[%rd15+9216], %f200;
	add.s32 	%r81, %r2, 512;
	shr.u32 	%r82, %r81, 4;
	and.b32  	%r83, %r82, 124;
	add.s32 	%r84, %r68, %r83;
	ld.shared.f32 	%f201, [%r84+-4];
	ld.global.f32 	%f202, [%rd5+2048];
	add.f32 	%f203, %f201, %f202;
	st.global.f32 	[%rd5+2048], %f203;
	add.s32 	%r85, %r2, 2560;
	shr.u32 	%r86, %r85, 4;
	and.b32  	%r87, %r86, 252;
	add.s32 	%r88, %r68, %r87;
	ld.shared.f32 	%f204, [%r88+-4];
	ld.global.f32 	%f205, [%rd15+10240];
	add.f32 	%f206, %f204, %f205;
	st.global.f32 	[%rd15+10240], %f206;
	add.s32 	%r89, %r2, 768;
	shr.u32 	%r90, %r89, 4;
	and.b32  	%r91, %r90, 124;
	add.s32 	%r92, %r68, %r91;
	ld.shared.f32 	%f207, [%r92+-4];
	ld.global.f32 	%f208, [%rd5+3072];
	add.f32 	%f209, %f207, %f208;
	st.global.f32 	[%rd5+3072], %f209;
	add.s32 	%r93, %r2, 2816;
	shr.u32 	%r94, %r93, 4;
	and.b32  	%r95, %r94, 252;
	add.s32 	%r96, %r68, %r95;
	ld.shared.f32 	%f210, [%r96+-4];
	ld.global.f32 	%f211, [%rd15+11264];
	add.f32 	%f212, %f210, %f211;
	st.global.f32 	[%rd15+11264], %f212;
	or.b32  	%r97, %r2, 1024;
	shr.u32 	%r98, %r97, 4;
	and.b32  	%r99, %r98, 124;
	add.s32 	%r100, %r68, %r99;
	ld.shared.f32 	%f213, [%r100+-4];
	ld.global.f32 	%f214, [%rd5+4096];
	add.f32 	%f215, %f213, %f214;
	st.global.f32 	[%rd5+4096], %f215;
	or.b32  	%r101, %r2, 3072;
	shr.u32 	%r102, %r101, 4;
	and.b32  	%r103, %r102, 252;
	add.s32 	%r104, %r68, %r103;
	ld.shared.f32 	%f216, [%r104+-4];
	ld.global.f32 	%f217, [%rd15+12288];
	add.f32 	%f218, %f216, %f217;
	st.global.f32 	[%rd15+12288], %f218;
	add.s32 	%r105, %r2, 1280;
	shr.u32 	%r106, %r105, 4;
	and.b32  	%r107, %r106, 252;
	add.s32 	%r108, %r68, %r107;
	ld.shared.f32 	%f219, [%r108+-4];
	ld.global.f32 	%f220, [%rd5+5120];
	add.f32 	%f221, %f219, %f220;
	st.global.f32 	[%rd5+5120], %f221;
	add.s32 	%r109, %r2, 3328;
	shr.u32 	%r110, %r109, 4;
	and.b32  	%r111, %r110, 508;
	add.s32 	%r112, %r68, %r111;
	ld.shared.f32 	%f222, [%r112+-4];
	add.s32 	%r113, %r18, 3328;
	mul.wide.u32 	%rd16, %r113, 4;
	add.s64 	%rd17, %rd1, %rd16;
	ld.global.f32 	%f223, [%rd17];
	add.f32 	%f224, %f222, %f223;
	st.global.f32 	[%rd17], %f224;
	add.s32 	%r114, %r2, 1536;
	shr.u32 	%r115, %r114, 4;
	and.b32  	%r116, %r115, 252;
	add.s32 	%r117, %r68, %r116;
	ld.shared.f32 	%f225, [%r117+-4];
	ld.global.f32 	%f226, [%rd5+6144];
	add.f32 	%f227, %f225, %f226;
	st.global.f32 	[%rd5+6144], %f227;
	add.s32 	%r118, %r2, 3584;
	shr.u32 	%r119, %r118, 4;
	and.b32  	%r120, %r119, 508;
	add.s32 	%r121, %r68, %r120;
	ld.shared.f32 	%f228, [%r121+-4];
	add.s32 	%r122, %r18, 3584;
	mul.wide.u32 	%rd18, %r122, 4;
	add.s64 	%rd19, %rd1, %rd18;
	ld.global.f32 	%f229, [%rd19];
	add.f32 	%f230, %f228, %f229;
	st.global.f32 	[%rd19], %f230;
	add.s32 	%r123, %r2, 1792;
	shr.u32 	%r124, %r123, 4;
	and.b32  	%r125, %r124, 252;
	add.s32 	%r126, %r68, %r125;
	ld.shared.f32 	%f231, [%r126+-4];
	ld.global.f32 	%f232, [%rd5+7168];
	add.f32 	%f233, %f231, %f232;
	st.global.f32 	[%rd5+7168], %f233;
	add.s32 	%r127, %r2, 3840;
	shr.u32 	%r128, %r127, 4;
	and.b32  	%r129, %r128, 508;
	add.s32 	%r130, %r68, %r129;
	ld.shared.f32 	%f234, [%r130+-4];
	add.s32 	%r131, %r18, 3840;
	mul.wide.u32 	%rd20, %r131, 4;
	add.s64 	%rd21, %rd1, %rd20;
	ld.global.f32 	%f235, [%rd21];
	add.f32 	%f236, %f234, %f235;
	st.global.f32 	[%rd21], %f236;
	@%p11 bra 	$L__BB1_22;
	ld.param.u64 	%rd25, [_Z6kernelPfS_S__param_2];
	sub.s32 	%r133, %r4, %r72;
	ld.shared.f32 	%f237, [%r133+2048];
	cvta.to.global.u64 	%rd22, %rd25;
	mul.wide.u32 	%rd23, %r2, 4;
	add.s64 	%rd24, %rd22, %rd23;
	st.global.f32 	[%rd24], %f237;
	ld.shared.f32 	%f238, [%r133+2176];
	st.global.f32 	[%rd24+128], %f238;
$L__BB1_22:
	ret;

}


// ===== COMPILED SASS (sm_100) =====

	.target	sm_100

	.elftype	@"ET_EXEC"


//--------------------- .note.nv.tkinfo           --------------------------
	.section	.note.nv.tkinfo,"",@"SHT_NOTE"
	.sectionflags	@"SHF_NOTE_NV_TKINFO"
	.tkinfo
        /*0018*/ 	.word	0x00000002
        /*0030*/ 	.string	""
        /*0030*/ 	.string	"ptxas"
        /*0030*/ 	.string	"Cuda compilation tools, release 13.0, V13.0.88"
        /*0030*/ 	.string	"Build cuda_13.0.r13.0/compiler.36424714_0"
        /*0030*/ 	.string	"-arch sm_100 -m 64 "



//--------------------- .note.nv.cuinfo           --------------------------
	.section	.note.nv.cuinfo,"",@"SHT_NOTE"
	.sectionflags	@"SHF_NOTE_NV_CUINFO"
        /*0018*/ 	.short	0x0002
        /*001a*/ 	.short	0x0064
        /*001c*/ 	.short	0x0082
	.zero		2


//--------------------- .nv.info                  --------------------------
	.section	.nv.info,"",@"SHT_CUDA_INFO"
	.align	4


	//----- nvinfo : EIATTR_REGCOUNT
	.align		4
        /*0000*/ 	.byte	0x04, 0x2f
        /*0002*/ 	.short	(.L_1 - .L_0)
	.align		4
.L_0:
        /*0004*/ 	.word	index@(_Z6reducePfS_)
        /*0008*/ 	.word	0x0000001e


	//----- nvinfo : EIATTR_FRAME_SIZE
	.align		4
.L_1:
        /*000c*/ 	.byte	0x04, 0x11
        /*000e*/ 	.short	(.L_3 - .L_2)
	.align		4
.L_2:
        /*0010*/ 	.word	index@(_Z6reducePfS_)
        /*0014*/ 	.word	0x00000000


	//----- nvinfo : EIATTR_REGCOUNT
	.align		4
.L_3:
        /*0018*/ 	.byte	0x04, 0x2f
        /*001a*/ 	.short	(.L_5 - .L_4)
	.align		4
.L_4:
        /*001c*/ 	.word	index@(_Z6kernelPfS_S_)
        /*0020*/ 	.word	0x00000020


	//----- nvinfo : EIATTR_FRAME_SIZE
	.align		4
.L_5:
        /*0024*/ 	.byte	0x04, 0x11
        /*0026*/ 	.short	(.L_7 - .L_6)
	.align		4
.L_6:
        /*0028*/ 	.word	index@(_Z6kernelPfS_S_)
        /*002c*/ 	.word	0x00000000


	//----- nvinfo : EIATTR_MIN_STACK_SIZE
	.align		4
.L_7:
        /*0030*/ 	.byte	0x04, 0x12
        /*0032*/ 	.short	(.L_9 - .L_8)
	.align		4
.L_8:
        /*0034*/ 	.word	index@(_Z6kernelPfS_S_)
        /*0038*/ 	.word	0x00000000


	//----- nvinfo : EIATTR_MIN_STACK_SIZE
	.align		4
.L_9:
        /*003c*/ 	.byte	0x04, 0x12
        /*003e*/ 	.short	(.L_11 - .L_10)
	.align		4
.L_10:
        /*0040*/ 	.word	index@(_Z6reducePfS_)
        /*0044*/ 	.word	0x00000000
.L_11:


//--------------------- .nv.compat                --------------------------
	.section	.nv.compat,"",@"SHT_CUDA_COMPAT_INFO"
	.align	4
        /*0000*/ 	.byte	0x02, 0x09, 0x00, 0x00, 0x02, 0x02, 0x01, 0x00, 0x02, 0x05, 0x05, 0x00, 0x03, 0x07, 0x01, 0x01
        /*0010*/ 	.byte	0x02, 0x03, 0x00, 0x00, 0x02, 0x06, 0x01, 0x00, 0x04, 0x0b, 0x08, 0x00, 0x09, 0x00, 0x00, 0x00
        /*0020*/ 	.byte	0x00, 0x00, 0x00, 0x00


//--------------------- .nv.info._Z6kernelPfS_S_  --------------------------
	.section	.nv.info._Z6kernelPfS_S_,"",@"SHT_CUDA_INFO"
	.sectionflags	@""
	.align	4


	//----- nvinfo : EIATTR_CUDA_API_VERSION
	.align		4
        /*0000*/ 	.byte	0x04, 0x37
        /*0002*/ 	.short	(.L_13 - .L_12)
.L_12:
        /*0004*/ 	.word	0x00000082


	//----- nvinfo : EIATTR_KPARAM_INFO
	.align		4
.L_13:
        /*0008*/ 	.byte	0x04, 0x17
        /*000a*/ 	.short	(.L_15 - .L_14)
.L_14:
        /*000c*/ 	.word	0x00000000
        /*0010*/ 	.short	0x0002
        /*0012*/ 	.short	0x0010
        /*0014*/ 	.byte	0x00, 0xf5, 0x21, 0x00


	//----- nvinfo : EIATTR_KPARAM_INFO
	.align		4
.L_15:
        /*0018*/ 	.byte	0x04, 0x17
        /*001a*/ 	.short	(.L_17 - .L_16)
.L_16:
        /*001c*/ 	.word	0x00000000
        /*0020*/ 	.short	0x0001
        /*0022*/ 	.short	0x0008
        /*0024*/ 	.byte	0x00, 0xf5, 0x21, 0x00


	//----- nvinfo : EIATTR_KPARAM_INFO
	.align		4
.L_17:
        /*0028*/ 	.byte	0x04, 0x17
        /*002a*/ 	.short	(.L_19 - .L_18)
.L_18:
        /*002c*/ 	.word	0x00000000
        /*0030*/ 	.short	0x0000
        /*0032*/ 	.short	0x0000
        /*0034*/ 	.byte	0x00, 0xf5, 0x21, 0x00


	//----- nvinfo : EIATTR_SPARSE_MMA_MASK
	.align		4
.L_19:
        /*0038*/ 	.byte	0x03, 0x50
        /*003a*/ 	.short	0x0000


	//----- nvinfo : EIATTR_MAXREG_COUNT
	.align		4
        /*003c*/ 	.byte	0x03, 0x1b
        /*003e*/ 	.short	0x00ff


	//----- nvinfo : EIATTR_NUM_BARRIERS
	.align		4
        /*0040*/ 	.byte	0x02, 0x4c
        /*0042*/ 	.byte	0x01
	.zero		1


	//----- nvinfo : EIATTR_MERCURY_ISA_VERSION
	.align		4
        /*0044*/ 	.byte	0x03, 0x5f
        /*0046*/ 	.short	0x0101


	//----- nvinfo : EIATTR_VRC_CTA_INIT_COUNT
	.align		4
        /*0048*/ 	.byte	0x02, 0x4a
	.zero		1
	.zero		1


	//----- nvinfo : EIATTR_EXIT_INSTR_OFFSETS
	.align		4
        /*004c*/ 	.byte	0x04, 0x1c
        /*004e*/ 	.short	(.L_21 - .L_20)


	//   ....[0]....
.L_20:
        /*0050*/ 	.word	0x00001b60


	//   ....[1]....
        /*0054*/ 	.word	0x00001be0


	//----- nvinfo : EIATTR_CRS_STACK_SIZE
	.align		4
.L_21:
        /*0058*/ 	.byte	0x04, 0x1e
        /*005a*/ 	.short	(.L_23 - .L_22)
.L_22:
        /*005c*/ 	.word	0x00000000


	//----- nvinfo : EIATTR_CBANK_PARAM_SIZE
	.align		4
.L_23:
        /*0060*/ 	.byte	0x03, 0x19
        /*0062*/ 	.short	0x0018


	//----- nvinfo : EIATTR_PARAM_CBANK
	.align		4
        /*0064*/ 	.byte	0x04, 0x0a
        /*0066*/ 	.short	(.L_25 - .L_24)
	.align		4
.L_24:
        /*0068*/ 	.word	index@(.nv.constant0._Z6kernelPfS_S_)
        /*006c*/ 	.short	0x0380
        /*006e*/ 	.short	0x0018


	//----- nvinfo : EIATTR_SW_WAR
	.align		4
.L_25:
        /*0070*/ 	.byte	0x04, 0x36
        /*0072*/ 	.short	(.L_27 - .L_26)
.L_26:
        /*0074*/ 	.word	0x00000008
.L_27:


//--------------------- .nv.info._Z6reducePfS_    --------------------------
	.section	.nv.info._Z6reducePfS_,"",@"SHT_CUDA_INFO"
	.sectionflags	@""
	.align	4


	//----- nvinfo : EIATTR_CUDA_API_VERSION
	.align		4
        /*0000*/ 	.byte	0x04, 0x37
        /*0002*/ 	.short	(.L_29 - .L_28)
.L_28:
        /*0004*/ 	.word	0x00000082


	//----- nvinfo : EIATTR_KPARAM_INFO
	.align		4
.L_29:
        /*0008*/ 	.byte	0x04, 0x17
        /*000a*/ 	.short	(.L_31 - .L_30)
.L_30:
        /*000c*/ 	.word	0x00000000
        /*0010*/ 	.short	0x0001
        /*0012*/ 	.short	0x0008
        /*0014*/ 	.byte	0x00, 0xf5, 0x21, 0x00


	//----- nvinfo : EIATTR_KPARAM_INFO
	.align		4
.L_31:
        /*0018*/ 	.byte	0x04, 0x17
        /*001a*/ 	.short	(.L_33 - .L_32)
.L_32:
        /*001c*/ 	.word	0x00000000
        /*0020*/ 	.short	0x0000
        /*0022*/ 	.short	0x0000
        /*0024*/ 	.byte	0x00, 0xf5, 0x21, 0x00


	//----- nvinfo : EIATTR_SPARSE_MMA_MASK
	.align		4
.L_33:
        /*0028*/ 	.byte	0x03, 0x50
        /*002a*/ 	.short	0x0000


	//----- nvinfo : EIATTR_MAXREG_COUNT
	.align		4
        /*002c*/ 	.byte	0x03, 0x1b
        /*002e*/ 	.short	0x00ff


	//----- nvinfo : EIATTR_MERCURY_ISA_VERSION
	.align		4
        /*0030*/ 	.byte	0x03, 0x5f
        /*0032*/ 	.short	0x0101


	//----- nvinfo : EIATTR_VRC_CTA_INIT_COUNT
	.align		4
        /*0034*/ 	.byte	0x02, 0x4a
	.zero		1
	.zero		1


	//----- nvinfo : EIATTR_EXIT_INSTR_OFFSETS
	.align		4
        /*0038*/ 	.byte	0x04, 0x1c
        /*003a*/ 	.short	(.L_35 - .L_34)


	//   ....[0]....
.L_34:
        /*003c*/ 	.word	0x000005a0


	//   ....[1]....
        /*0040*/ 	.word	0x00000600


	//   ....[2]....
        /*0044*/ 	.word	0x00000670


	//   ....[3]....
        /*0048*/ 	.word	0x00000740


	//----- nvinfo : EIATTR_CBANK_PARAM_SIZE
	.align		4
.L_35:
        /*004c*/ 	.byte	0x03, 0x19
        /*004e*/ 	.short	0x0010


	//----- nvinfo : EIATTR_PARAM_CBANK
	.align		4
        /*0050*/ 	.byte	0x04, 0x0a
        /*0052*/ 	.short	(.L_37 - .L_36)
	.align		4
.L_36:
        /*0054*/ 	.word	index@(.nv.constant0._Z6reducePfS_)
        /*0058*/ 	.short	0x0380
        /*005a*/ 	.short	0x0010


	//----- nvinfo : EIATTR_SW_WAR
	.align		4
.L_37:
        /*005c*/ 	.byte	0x04, 0x36
        /*005e*/ 	.short	(.L_39 - .L_38)
.L_38:
        /*0060*/ 	.word	0x00000008
.L_39:


//--------------------- .nv.callgraph             --------------------------
	.section	.nv.callgraph,"",@"SHT_CUDA_CALLGRAPH"
	.align	4
	.sectionentsize	8
	.align		4
        /*0000*/ 	.word	0x00000000
	.align		4
        /*0004*/ 	.word	0xffffffff
	.align		4
        /*0008*/ 	.word	0x00000000
	.align		4
        /*000c*/ 	.word	0xfffffffe
	.align		4
        /*0010*/ 	.word	0x00000000
	.align		4
        /*0014*/ 	.word	0xfffffffd
	.align		4
        /*0018*/ 	.word	0x00000000
	.align		4
        /*001c*/ 	.word	0xfffffffc


//--------------------- .text._Z6kernelPfS_S_     --------------------------
	.section	.text._Z6kernelPfS_S_,"ax",@progbits
	.align	128
        .global         _Z6kernelPfS_S_
        .type           _Z6kernelPfS_S_,@function
        .size           _Z6kernelPfS_S_,(.L_x_5 - _Z6kernelPfS_S_)
        .other          _Z6kernelPfS_S_,@"STO_CUDA_ENTRY STV_DEFAULT"
_Z6kernelPfS_S_:
.text._Z6kernelPfS_S_:
[----:B------:R-:W-:Y:S01]  /*0000*/  LDC R1, c[0x0][0x37c] ;  /* 0x0000df00ff017b82 */ /* 0x000fe20000000800 */
[----:B------:R-:W0:Y:S07]  /*0010*/  S2R R19, SR_CTAID.X ;  /* 0x0000000000137919 */ /* 0x000e2e0000002500 */
[----:B------:R-:W1:Y:S01]  /*0020*/  LDC.64 R26, c[0x0][0x380] ;  /* 0x0000e000ff1a7b82 */ /* 0x000e620000000a00 */
[----:B------:R-:W2:Y:S01]  /*0030*/  LDCU.64 UR6, c[0x0][0x358] ;  /* 0x00006b00ff0677ac */ /* 0x000ea20008000a00 */
[----:B------:R-:W3:Y:S06]  /*0040*/  S2R R0, SR_TID.X ;  /* 0x0000000000007919 */ /* 0x000eec0000002100 */
[----:B------:R-:W4:Y:S01]  /*0050*/  S2UR UR5, SR_CgaCtaId ;  /* 0x00000000000579c3 */ /* 0x000f220000008800 */
[----:B------:R-:W-:-:S07]  /*0060*/  UMOV UR4, 0x400 ;  /* 0x0000040000047882 */ /* 0x000fce0000000000 */
[----:B------:R-:W5:Y:S01]  /*0070*/  LDC.64 R20, c[0x0][0x388] ;  /* 0x0000e200ff147b82 */ /* 0x000f620000000a00 */
[----:B0-----:R-:W-:Y:S02]  /*0080*/  SHF.L.U32 R19, R19, 0xc, RZ ;  /* 0x0000000c13137819 */ /* 0x001fe400000006ff */
[----:B---3--:R-:W-:-:S04]  /*0090*/  SHF.L.U32 R22, R0, 0x1, RZ ;  /* 0x0000000100167819 */ /* 0x008fc800000006ff */
[----:B------:R-:W-:-:S05]  /*00a0*/  LOP3.LUT R3, R19, R22, RZ, 0xfc, !PT ;  /* 0x0000001613037212 */ /* 0x000fca00078efcff */
[----:B-1----:R-:W-:-:S05]  /*00b0*/  IMAD.WIDE.U32 R26, R3, 0x4, R26 ;  /* 0x00000004031a7825 */ /* 0x002fca00078e001a */
[----:B--2---:R-:W2:Y:S04]  /*00c0*/  LDG.E R7, desc[UR6][R26.64+0x4] ;  /* 0x000004061a077981 */ /* 0x004ea8000c1e1900 */
[----:B------:R-:W2:Y:S01]  /*00d0*/  LDG.E R6, desc[UR6][R26.64] ;  /* 0x000000061a067981 */ /* 0x000ea2000c1e1900 */
[----:B------:R-:W-:Y:S01]  /*00e0*/  LOP3.LUT R3, R0, 0x1, RZ, 0xc0, !PT ;  /* 0x0000000100037812 */ /* 0x000fe200078ec0ff */
[----:B----4-:R-:W-:Y:S01]  /*00f0*/  ULEA UR4, UR5, UR4, 0x18 ;  /* 0x0000000405047291 */ /* 0x010fe2000f8ec0ff */
[----:B------:R-:W-:Y:S01]  /*0100*/  LOP3.LUT R2, R22, 0x3, RZ, 0xfc, !PT ;  /* 0x0000000316027812 */ /* 0x000fe200078efcff */
[C---:B------:R-:W-:Y:S01]  /*0110*/  IMAD.SHL.U32 R18, R0.reuse, 0x8, RZ ;  /* 0x0000000800127824 */ /* 0x040fe200078e00ff */
[----:B------:R-:W-:Y:S01]  /*0120*/  LOP3.LUT R4, R0, 0x3, RZ, 0xc0, !PT ;  /* 0x0000000300047812 */ /* 0x000fe200078ec0ff */
[----:B-----5:R-:W-:Y:S01]  /*0130*/  IMAD.WIDE.U32 R24, R19, 0x4, R20 ;  /* 0x0000000413187825 */ /* 0x020fe200078e0014 */
[----:B------:R-:W-:-:S02]  /*0140*/  IADD3 R2, PT, PT, R2, -R3, RZ ;  /* 0x8000000302027210 */ /* 0x000fc40007ffe0ff */
[----:B------:R-:W-:Y:S02]  /*0150*/  LOP3.LUT R13, R18, 0x1ff0, RZ, 0xc0, !PT ;  /* 0x00001ff0120d7812 */ /* 0x000fe400078ec0ff */
[----:B------:R-:W-:Y:S02]  /*0160*/  LEA R2, R2, UR4, 0x2 ;  /* 0x0000000402027c11 */ /* 0x000fe4000f8e10ff */
[----:B------:R-:W-:Y:S02]  /*0170*/  LOP3.LUT R3, R22, 0x7, RZ, 0xfc, !PT ;  /* 0x0000000716037812 */ /* 0x000fe400078efcff */
[----:B------:R-:W-:Y:S02]  /*0180*/  LOP3.LUT R12, R18, 0x1fe0, RZ, 0xc0, !PT ;  /* 0x00001fe0120c7812 */ /* 0x000fe400078ec0ff */
[----:B------:R-:W-:Y:S02]  /*0190*/  IADD3 R3, PT, PT, R3, -R4, RZ ;  /* 0x8000000403037210 */ /* 0x000fe40007ffe0ff */
[----:B------:R-:W-:-:S02]  /*01a0*/  LOP3.LUT R4, R22, 0xf, RZ, 0xfc, !PT ;  /* 0x0000000f16047812 */ /* 0x000fc400078efcff */
[----:B------:R-:W-:Y:S02]  /*01b0*/  LEA R3, R3, UR4, 0x2 ;  /* 0x0000000403037c11 */ /* 0x000fe4000f8e10ff */
[----:B------:R-:W-:Y:S01]  /*01c0*/  LOP3.LUT R11, R18, 0x1fc0, RZ, 0xc0, !PT ;  /* 0x00001fc0120b7812 */ /* 0x000fe200078ec0ff */
[----:B--2---:R-:W-:-:S05]  /*01d0*/  FADD R7, R6, R7 ;  /* 0x0000000706077221 */ /* 0x004fca0000000000 */
[----:B------:R0:W-:Y:S04]  /*01e0*/  STS.64 [R18+UR4], R6 ;  /* 0x0000000612007988 */ /* 0x0001e80008000a04 */
[----:B------:R-:W-:Y:S04]  /*01f0*/  LDS R5, [R13+UR4+0x4] ;  /* 0x000004040d057984 */ /* 0x000fe80008000800 */
[----:B------:R-:W1:Y:S01]  /*0200*/  LDS R8, [R2] ;  /* 0x0000000002087984 */ /* 0x000e620000000800 */
[C---:B0-----:R-:W-:Y:S01]  /*0210*/  LOP3.LUT R6, R0.reuse, 0xf, RZ, 0xc0, !PT ;  /* 0x0000000f00067812 */ /* 0x041fe200078ec0ff */
[----:B-1----:R-:W-:Y:S01]  /*0220*/  FADD R9, R5, R8 ;  /* 0x0000000805097221 */ /* 0x002fe20000000000 */
[----:B------:R-:W-:-:S04]  /*0230*/  LOP3.LUT R5, R0, 0x7, RZ, 0xc0, !PT ;  /* 0x0000000700057812 */ /* 0x000fc800078ec0ff */
[----:B------:R-:W-:Y:S01]  /*0240*/  STS [R2], R9 ;  /* 0x0000000902007388 */ /* 0x000fe20000000800 */
[----:B------:R-:W-:Y:S01]  /*0250*/  IMAD.IADD R4, R4, 0x1, -R5 ;  /* 0x0000000104047824 */ /* 0x000fe200078e0a05 */
[----:B------:R-:W-:Y:S02]  /*0260*/  LOP3.LUT R5, R22, 0x1f, RZ, 0xfc, !PT ;  /* 0x0000001f16057812 */ /* 0x000fe400078efcff */
[----:B------:R-:W-:Y:S02]  /*0270*/  LDS R8, [R12+UR4+0xc] ;  /* 0x00000c040c087984 */ /* 0x000fe40008000800 */
[----:B------:R-:W-:Y:S02]  /*0280*/  LEA R4, R4, UR4, 0x2 ;  /* 0x0000000404047c11 */ /* 0x000fe4000f8e10ff */
[----:B------:R-:W0:Y:S01]  /*0290*/  LDS R7, [R3] ;  /* 0x0000000003077984 */ /* 0x000e220000000800 */
[----:B------:R-:W-:Y:S02]  /*02a0*/  IADD3 R5, PT, PT, R5, -R6, RZ ;  /* 0x8000000605057210 */ /* 0x000fe40007ffe0ff */
[C---:B------:R-:W-:Y:S01]  /*02b0*/  LOP3.LUT R6, R22.reuse, 0x3f, RZ, 0xfc, !PT ;  /* 0x0000003f16067812 */ /* 0x040fe200078efcff */
[----:B------:R-:W-:Y:S01]  /*02c0*/  IMAD.WIDE.U32 R22, R22, 0x4, R24 ;  /* 0x0000000416167825 */ /* 0x000fe200078e0018 */
[----:B------:R-:W-:-:S03]  /*02d0*/  LEA R5, R5, UR4, 0x2 ;  /* 0x0000000405057c11 */ /* 0x000fc6000f8e10ff */
[----:B0-----:R-:W-:-:S05]  /*02e0*/  FADD R8, R8, R7 ;  /* 0x0000000708087221 */ /* 0x001fca0000000000 */
[----:B------:R-:W-:Y:S04]  /*02f0*/  STS [R3], R8 ;  /* 0x0000000803007388 */ /* 0x000fe80000000800 */
[----:B------:R-:W-:Y:S04]  /*0300*/  LDS R7, [R11+UR4+0x1c] ;  /* 0x00001c040b077984 */ /* 0x000fe80008000800 */
[----:B------:R-:W0:Y:S02]  /*0310*/  LDS R10, [R4] ;  /* 0x00000000040a7984 */ /* 0x000e240000000800 */
[----:B0-----:R-:W-:Y:S01]  /*0320*/  FADD R15, R7, R10 ;  /* 0x0000000a070f7221 */ /* 0x001fe20000000000 */
[----:B------:R-:W-:-:S02]  /*0330*/  LOP3.LUT R10, R18, 0x1f80, RZ, 0xc0, !PT ;  /* 0x00001f80120a7812 */ /* 0x000fc400078ec0ff */
[----:B------:R-:W-:Y:S02]  /*0340*/  LOP3.LUT P2, R7, R0, 0x1f, RZ, 0xc0, !PT ;  /* 0x0000001f00077812 */ /* 0x000fe4000784c0ff */
[----:B------:R-:W-:Y:S02]  /*0350*/  STS [R4], R15 ;  /* 0x0000000f04007388 */ /* 0x000fe40000000800 */
[----:B------:R-:W-:Y:S02]  /*0360*/  IADD3 R6, PT, PT, R6, -R7, RZ ;  /* 0x8000000706067210 */ /* 0x000fe40007ffe0ff */
[----:B------:R-:W-:Y:S04]  /*0370*/  LDS R9, [R10+UR4+0x3c] ;  /* 0x00003c040a097984 */ /* 0x000fe80008000800 */
[----:B------:R-:W0:Y:S02]  /*0380*/  LDS R8, [R5] ;  /* 0x0000000005087984 */ /* 0x000e240000000800 */
[----:B0-----:R-:W-:Y:S01]  /*0390*/  FADD R14, R9, R8 ;  /* 0x00000008090e7221 */ /* 0x001fe20000000000 */
[----:B------:R-:W-:-:S02]  /*03a0*/  LEA R8, R6, UR4, 0x2 ;  /* 0x0000000406087c11 */ /* 0x000fc4000f8e10ff */
[----:B------:R-:W-:Y:S02]  /*03b0*/  LOP3.LUT R9, R18, 0x1f00, RZ, 0xc0, !PT ;  /* 0x00001f0012097812 */ /* 0x000fe400078ec0ff */
[----:B------:R-:W-:Y:S04]  /*03c0*/  STS [R5], R14 ;  /* 0x0000000e05007388 */ /* 0x000fe80000000800 */
[----:B------:R-:W-:Y:S04]  /*03d0*/  LDS R7, [R8] ;  /* 0x0000000008077984 */ /* 0x000fe80000000800 */
[----:B------:R-:W0:Y:S02]  /*03e0*/  LDS R6, [R9+UR4+0x7c] ;  /* 0x00007c0409067984 */ /* 0x000e240008000800 */
[----:B0-----:R-:W-:-:S05]  /*03f0*/  FADD R7, R6, R7 ;  /* 0x0000000706077221 */ /* 0x001fca0000000000 */
[----:B------:R-:W-:Y:S04]  /*0400*/  STS [R8], R7 ;  /* 0x0000000708007388 */ /* 0x000fe80000000800 */
[----:B------:R-:W0:Y:S04]  /*0410*/  LDS.64 R16, [R18+UR4] ;  /* 0x0000000412107984 */ /* 0x000e280008000a00 */
[----:B0-----:R-:W-:Y:S04]  /*0420*/  STG.E desc[UR6][R22.64], R16 ;  /* 0x0000001016007986 */ /* 0x001fe8000c101906 */
[----:B------:R-:W-:Y:S04]  /*0430*/  STG.E desc[UR6][R22.64+0x4], R17 ;  /* 0x0000041116007986 */ /* 0x000fe8000c101906 */
[----:B------:R-:W2:Y:S04]  /*0440*/  LDG.E R15, desc[UR6][R26.64+0x804] ;  /* 0x000804061a0f7981 */ /* 0x000ea8000c1e1900 */
[----:B------:R-:W2:Y:S01]  /*0450*/  LDG.E R14, desc[UR6][R26.64+0x800] ;  /* 0x000800061a0e7981 */ /* 0x000ea2000c1e1900 */
[----:B------:R-:W-:-:S02]  /*0460*/  LOP3.LUT R6, R18, 0xfc, RZ, 0xfc, !PT ;  /* 0x000000fc12067812 */ /* 0x000fc400078efcff */
[----:B------:R-:W-:-:S03]  /*0470*/  LEA.HI R7, R0, UR4, RZ, 0x1d ;  /* 0x0000000400077c11 */ /* 0x000fc6000f8fe8ff */
[----:B------:R-:W0:Y:S04]  /*0480*/  @!P2 LDS R28, [R6+UR4] ;  /* 0x00000004061ca984 */ /* 0x000e280008000800 */
[----:B0-----:R-:W-:Y:S01]  /*0490*/  @!P2 STS [R7+0x800], R28 ;  /* 0x0008001c0700a388 */ /* 0x001fe20000000800 */
[----:B--2---:R-:W-:-:S05]  /*04a0*/  FADD R15, R14, R15 ;  /* 0x0000000f0e0f7221 */ /* 0x004fca0000000000 */
[----:B------:R-:W-:Y:S04]  /*04b0*/  STS.64 [R18+UR4], R14 ;  /* 0x0000000e12007988 */ /* 0x000fe80008000a04 */
[----:B------:R-:W-:Y:S04]  /*04c0*/  LDS R29, [R13+UR4+0x4] ;  /* 0x000004040d1d7984 */ /* 0x000fe80008000800 */
[----:B------:R-:W0:Y:S02]  /*04d0*/  LDS R16, [R2] ;  /* 0x0000000002107984 */ /* 0x000e240000000800 */
[----:B0-----:R-:W-:-:S05]  /*04e0*/  FADD R29, R29, R16 ;  /* 0x000000101d1d7221 */ /* 0x001fca0000000000 */
[----:B------:R-:W-:Y:S04]  /*04f0*/  STS [R2], R29 ;  /* 0x0000001d02007388 */ /* 0x000fe80000000800 */
        /* <DEDUP_REMOVED lines=16> */
[----:B------:R-:W0:Y:S04]  /*0600*/  LDS.64 R14, [R18+UR4] ;  /* 0x00000004120e7984 */ /* 0x000e280008000a00 */
[----:B0-----:R-:W-:Y:S04]  /*0610*/  STG.E desc[UR6][R22.64+0x800], R14 ;  /* 0x0008000e16007986 */ /* 0x001fe8000c101906 */
[----:B------:R-:W-:Y:S04]  /*0620*/  STG.E desc[UR6][R22.64+0x804], R15 ;  /* 0x0008040f16007986 */ /* 0x000fe8000c101906 */
[----:B------:R-:W2:Y:S04]  /*0630*/  LDG.E R17, desc[UR6][R26.64+0x1004] ;  /* 0x001004061a117981 */ /* 0x000ea8000c1e1900 */
[----:B------:R-:W2:Y:S04]  /*0640*/  LDG.E R16, desc[UR6][R26.64+0x1000] ;  /* 0x001000061a107981 */ /* 0x000ea8000c1e1900 */
        /* <DEDUP_REMOVED lines=144> */
[----:B------:R-:W2:Y:S01]  /*0f50*/  LDG.E R16, desc[UR6][R26.64+0x3800] ;  /* 0x003800061a107981 */ /* 0x000ea2000c1e1900 */
[C---:B------:R-:W-:Y:S01]  /*0f60*/  ISETP.GT.U32.AND P0, PT, R0.reuse, 0x1f, PT ;  /* 0x0000001f0000780c */ /* 0x040fe20003f04070 */
[----:B------:R-:W-:Y:S01]  /*0f70*/  IMAD.IADD R19, R19, 0x1, R0 ;  /* 0x0000000113137824 */ /* 0x000fe200078e0200 */
[----:B------:R-:W-:Y:S01]  /*0f80*/  BSSY.RECONVERGENT B0, `(.L_x_0) ;  /* 0x0000043000007945 */ /* 0x000fe20003800200 */
[----:B------:R-:W0:Y:S01]  /*0f90*/  @!P2 LDS R14, [R6+UR4] ;  /* 0x00000004060ea984 */ /* 0x000e220008000800 */
[----:B------:R-:W-:-:S03]  /*0fa0*/  ISETP.GE.U32.AND P1, PT, R0, 0x40, PT ;  /* 0x000000400000780c */ /* 0x000fc60003f26070 */
        /* <DEDUP_REMOVED lines=17> */
[----:B0-----:R-:W-:Y:S01]  /*10c0*/  FADD R14, R10, R13 ;  /* 0x0000000d0a0e7221 */ /* 0x001fe20000000000 */
[----:B------:R-:W-:-:S04]  /*10d0*/  IMAD.WIDE.U32 R10, R19, 0x4, R20 ;  /* 0x00000004130a7825 */ /* 0x000fc800078e0014 */
[----:B------:R-:W-:Y:S04]  /*10e0*/  STS [R5], R14 ;  /* 0x0000000e05007388 */ /* 0x000fe80000000800 */
[----:B------:R-:W-:Y:S04]  /*10f0*/  LDS R9, [R9+UR4+0x7c] ;  /* 0x00007c0409097984 */ /* 0x000fe80008000800 */
[----:B------:R-:W0:Y:S02]  /*1100*/  LDS R12, [R8] ;  /* 0x00000000080c7984 */ /* 0x000e240000000800 */
[----:B0-----:R-:W-:-:S05]  /*1110*/  FADD R17, R9, R12 ;  /* 0x0000000c09117221 */ /* 0x001fca0000000000 */
[----:B------:R-:W-:Y:S04]  /*1120*/  STS [R8], R17 ;  /* 0x0000001108007388 */ /* 0x000fe80000000800 */
[----:B------:R-:W0:Y:S04]  /*1130*/  LDS.64 R12, [R18+UR4] ;  /* 0x00000004120c7984 */ /* 0x000e280008000a00 */
[----:B------:R-:W1:Y:S04]  /*1140*/  @!P2 LDS R6, [R6+UR4] ;  /* 0x000000040606a984 */ /* 0x000e680008000800 */
[----:B0-----:R0:W-:Y:S04]  /*1150*/  STG.E desc[UR6][R22.64+0x3800], R12 ;  /* 0x0038000c16007986 */ /* 0x0011e8000c101906 */
[----:B------:R0:W-:Y:S04]  /*1160*/  STG.E desc[UR6][R22.64+0x3804], R13 ;  /* 0x0038040d16007986 */ /* 0x0001e8000c101906 */
[----:B-1----:R0:W-:Y:S01]  /*1170*/  @!P2 STS [R7+0x8e0], R6 ;  /* 0x0008e0060700a388 */ /* 0x0021e20000000800 */
[----:B------:R-:W-:Y:S06]  /*1180*/  BAR.SYNC.DEFER_BLOCKING 0x0 ;  /* 0x0000000000007b1d */ /* 0x000fec0000010000 */
[----:B------:R-:W-:Y:S05]  /*1190*/  @P0 BRA `(.L_x_1) ;  /* 0x0000000000840947 */ /* 0x000fea0003800000 */
[----:B------:R-:W1:Y:S01]  /*11a0*/  LDS.64 R8, [R18+UR4+0x800] ;  /* 0x0008000412087984 */ /* 0x000e620008000a00 */
[----:B0-----:R-:W-:-:S04]  /*11b0*/  SHF.L.U32 R6, R0, 0x3, RZ ;  /* 0x0000000300067819 */ /* 0x001fc800000006ff */
[----:B------:R-:W-:Y:S01]  /*11c0*/  LOP3.LUT R7, R6, 0xf0, RZ, 0xc0, !PT ;  /* 0x000000f006077812 */ /* 0x000fe200078ec0ff */
[----:B-1----:R-:W-:Y:S01]  /*11d0*/  FADD R15, R8, R9 ;  /* 0x00000009080f7221 */ /* 0x002fe20000000000 */
[----:B------:R-:W-:-:S05]  /*11e0*/  MOV R14, R8 ;  /* 0x00000008000e7202 */ /* 0x000fca0000000f00 */
[----:B------:R0:W-:Y:S04]  /*11f0*/  STS.64 [R18+UR4], R14 ;  /* 0x0000000e12007988 */ /* 0x0001e80008000a04 */
[----:B------:R-:W-:Y:S04]  /*1200*/  LDS R7, [R7+UR4+0x4] ;  /* 0x0000040407077984 */ /* 0x000fe80008000800 */
[----:B------:R-:W1:Y:S01]  /*1210*/  LDS R8, [R2] ;  /* 0x0000000002087984 */ /* 0x000e620000000800 */
[----:B0-----:R-:W-:Y:S02]  /*1220*/  IMAD.U32 R15, RZ, RZ, UR4 ;  /* 0x00000004ff0f7e24 */ /* 0x001fe4000f8e00ff */
[----:B-1----:R-:W-:Y:S01]  /*1230*/  FADD R9, R7, R8 ;  /* 0x0000000807097221 */ /* 0x002fe20000000000 */
[----:B------:R-:W-:-:S04]  /*1240*/  LOP3.LUT R8, R6, 0xe0, RZ, 0xc0, !PT ;  /* 0x000000e006087812 */ /* 0x000fc800078ec0ff */
[----:B------:R-:W-:Y:S04]  /*1250*/  STS [R2], R9 ;  /* 0x0000000902007388 */ /* 0x000fe80000000800 */
[----:B------:R-:W-:Y:S04]  /*1260*/  LDS R8, [R8+UR4+0xc] ;  /* 0x00000c0408087984 */ /* 0x000fe80008000800 */
[----:B------:R-:W0:Y:S02]  /*1270*/  LDS R13, [R3] ;  /* 0x00000000030d7984 */ /* 0x000e240000000800 */
[----:B0-----:R-:W-:Y:S01]  /*1280*/  FADD R12, R8, R13 ;  /* 0x0000000d080c7221 */ /* 0x001fe20000000000 */
[----:B------:R-:W-:Y:S01]  /*1290*/  LOP3.LUT R13, R6, 0xc0, RZ, 0xc0, !PT ;  /* 0x000000c0060d7812 */ /* 0x000fe200078ec0ff */
[----:B------:R-:W-:Y:S01]  /*12a0*/  IMAD R8, R0, -0x4, R15 ;  /* 0xfffffffc00087824 */ /* 0x000fe200078e020f */
[----:B------:R-:W-:-:S02]  /*12b0*/  LOP3.LUT R6, R6, 0x80, RZ, 0xc0, !PT ;  /* 0x0000008006067812 */ /* 0x000fc400078ec0ff */
        /* <DEDUP_REMOVED lines=9> */
[----:B------:R-:W-:Y:S04]  /*1350*/  LDS R3, [UR4+0x7c] ;  /* 0x00007c04ff037984 */ /* 0x000fe80008000800 */
[----:B------:R-:W0:Y:S02]  /*1360*/  LDS R12, [R8+0xfc] ;  /* 0x0000fc00080c7984 */ /* 0x000e240000000800 */
[----:B0-----:R-:W-:-:S05]  /*1370*/  FADD R3, R3, R12 ;  /* 0x0000000c03037221 */ /* 0x001fca0000000000 */
[----:B------:R-:W-:Y:S04]  /*1380*/  STS [R8+0xfc], R3 ;  /* 0x0000fc0308007388 */ /* 0x000fe80000000800 */
[----:B------:R-:W0:Y:S04]  /*1390*/  LDS.64 R12, [R18+UR4] ;  /* 0x00000004120c7984 */ /* 0x000e280008000a00 */
[----:B0-----:R1:W-:Y:S02]  /*13a0*/  STS.64 [R18+UR4+0x800], R12 ;  /* 0x0008000c12007988 */ /* 0x0013e40008000a04 */
.L_x_1:
[----:B------:R-:W-:Y:S05]  /*13b0*/  BSYNC.RECONVERGENT B0 ;  /* 0x0000000000007941 */ /* 0x000fea0003800200 */
.L_x_0:
[----:B------:R-:W-:Y:S06]  /*13c0*/  BAR.SYNC.DEFER_BLOCKING 0x0 ;  /* 0x0000000000007b1d */ /* 0x000fec0000010000 */
[----:B0-----:R-:W2:Y:S01]  /*13d0*/  @P1 LDG.E R7, desc[UR6][R10.64] ;  /* 0x000000060a071981 */ /* 0x001ea2000c1e1900 */
[----:B------:R-:W-:Y:S02]  /*13e0*/  @P1 SHF.R.U32.HI R2, RZ, 0x4, R0 ;  /* 0x00000004ff021819 */ /* 0x000fe40000011600 */
[----:B------:R-:W-:Y:S02]  /*13f0*/  SHF.L.U32 R5, R0, 0x2, RZ ;  /* 0x0000000200057819 */ /* 0x000fe400000006ff */
[----:B------:R-:W-:-:S02]  /*1400*/  @P1 LOP3.LUT R4, R2, 0x3c, RZ, 0xc0, !PT ;  /* 0x0000003c02041812 */ /* 0x000fc400078ec0ff */
[----:B------:R-:W-:-:S04]  /*1410*/  IADD3 R2, P2, PT, R24, R5, RZ ;  /* 0x0000000518027210 */ /* 0x000fc80007f5e0ff */
[----:B------:R-:W2:Y:S01]  /*1420*/  @P1 LDS R4, [R4+UR4+0x7fc] ;  /* 0x0007fc0404041984 */ /* 0x000ea20008000800 */
[----:B------:R-:W-:Y:S02]  /*1430*/  IADD3.X R3, PT, PT, RZ, R25, RZ, P2, !PT ;  /* 0x00000019ff037210 */ /* 0x000fe400017fe4ff */
[----:B------:R-:W-:-:S04]  /*1440*/  LOP3.LUT R6, R0, 0x800, RZ, 0xfc, !PT ;  /* 0x0000080000067812 */ /* 0x000fc800078efcff */
[----:B------:R-:W-:-:S04]  /*1450*/  SHF.R.U32.HI R6, RZ, 0x4, R6 ;  /* 0x00000004ff067819 */ /* 0x000fc80000011606 */
[----:B------:R-:W-:-:S06]  /*1460*/  LOP3.LUT R6, R6, 0xbc, RZ, 0xc0, !PT ;  /* 0x000000bc06067812 */ /* 0x000fcc00078ec0ff */
[----:B------:R-:W0:Y:S01]  /*1470*/  LDS R6, [R6+UR4+0x7fc] ;  /* 0x0007fc0406067984 */ /* 0x000e220008000800 */
[----:B--2---:R-:W-:-:S05]  /*1480*/  @P1 FADD R7, R4, R7 ;  /* 0x0000000704071221 */ /* 0x004fca0000000000 */
[----:B------:R-:W-:Y:S04]  /*1490*/  @P1 STG.E desc[UR6][R10.64], R7 ;  /* 0x000000070a001986 */ /* 0x000fe8000c101906 */
[----:B------:R-:W0:Y:S01]  /*14a0*/  LDG.E R9, desc[UR6][R2.64+0x2000] ;  /* 0x0020000602097981 */ /* 0x000e22000c1e1900 */
[----:B------:R-:W-:-:S04]  /*14b0*/  IADD3 R4, PT, PT, R0, 0x100, RZ ;  /* 0x0000010000047810 */ /* 0x000fc80007ffe0ff */
[----:B------:R-:W-:-:S04]  /*14c0*/  SHF.R.U32.HI R4, RZ, 0x4, R4 ;  /* 0x00000004ff047819 */ /* 0x000fc80000011604 */
[----:B------:R-:W-:-:S06]  /*14d0*/  LOP3.LUT R4, R4, 0x7c, RZ, 0xc0, !PT ;  /* 0x0000007c04047812 */ /* 0x000fcc00078ec0ff */
[----:B------:R-:W2:Y:S01]  /*14e0*/  LDS R4, [R4+UR4+0x7fc] ;  /* 0x0007fc0404047984 */ /* 0x000ea20008000800 */
[----:B0-----:R-:W-:-:S05]  /*14f0*/  FADD R9, R6, R9 ;  /* 0x0000000906097221 */ /* 0x001fca0000000000 */
[----:B------:R-:W-:Y:S04]  /*1500*/  STG.E desc[UR6][R2.64+0x2000], R9 ;  /* 0x0020000902007986 */ /* 0x000fe8000c101906 */
[----:B-1----:R-:W2:Y:S01]  /*1510*/  LDG.E R13, desc[UR6][R10.64+0x400] ;  /* 0x000400060a0d7981 */ /* 0x002ea2000c1e1900 */
[----:B------:R-:W-:-:S05]  /*1520*/  VIADD R6, R0, 0x900 ;  /* 0x0000090000067836 */ /* 0x000fca0000000000 */
[----:B------:R-:W-:-:S04]  /*1530*/  SHF.R.U32.HI R6, RZ, 0x4, R6 ;  /* 0x00000004ff067819 */ /* 0x000fc80000011606 */
[----:B------:R-:W-:-:S06]  /*1540*/  LOP3.LUT R6, R6, 0xfc, RZ, 0xc0, !PT ;  /* 0x000000fc06067812 */ /* 0x000fcc00078ec0ff */
[----:B------:R-:W0:Y:S01]  /*1550*/  LDS R6, [R6+UR4+0x7fc] ;  /* 0x0007fc0406067984 */ /* 0x000e220008000800 */
[----:B--2---:R-:W-:-:S05]  /*1560*/  FADD R13, R4, R13 ;  /* 0x0000000d040d7221 */ /* 0x004fca0000000000 */
[----:B------:R-:W-:Y:S04]  /*1570*/  STG.E desc[UR6][R10.64+0x400], R13 ;  /* 0x0004000d0a007986 */ /* 0x000fe8000c101906 */
[----:B------:R-:W0:Y:S01]  /*1580*/  LDG.E R7, desc[UR6][R2.64+0x2400] ;  /* 0x0024000602077981 */ /* 0x000e22000c1e1900 */
[----:B------:R-:W-:-:S04]  /*1590*/  IADD3 R4, PT, PT, R0, 0x200, RZ ;  /* 0x0000020000047810 */ /* 0x000fc80007ffe0ff */
[----:B------:R-:W-:-:S04]  /*15a0*/  SHF.R.U32.HI R4, RZ, 0x4, R4 ;  /* 0x00000004ff047819 */ /* 0x000fc80000011604 */
[----:B------:R-:W-:-:S06]  /*15b0*/  LOP3.LUT R4, R4, 0x7c, RZ, 0xc0, !PT ;  /* 0x0000007c04047812 */ /* 0x000fcc00078ec0ff */
[----:B------:R-:W1:Y:S01]  /*15c0*/  LDS R4, [R4+UR4+0x7fc] ;  /* 0x0007fc0404047984 */ /* 0x000e620008000800 */
[----:B0-----:R-:W-:-:S05]  /*15d0*/  FADD R7, R6, R7 ;  /* 0x0000000706077221 */ /* 0x001fca0000000000 */
[----:B------:R-:W-:Y:S04]  /*15e0*/  STG.E desc[UR6][R2.64+0x2400], R7 ;  /* 0x0024000702007986 */ /* 0x000fe8000c101906 */
[----:B------:R-:W1:Y:S01]  /*15f0*/  LDG.E R9, desc[UR6][R10.64+0x800] ;  /* 0x000800060a097981 */ /* 0x000e62000c1e1900 */
[----:B------:R-:W-:-:S04]  /*1600*/  IADD3 R6, PT, PT, R0, 0xa00, RZ ;  /* 0x00000a0000067810 */ /* 0x000fc80007ffe0ff */
[----:B------:R-:W-:-:S04]  /*1610*/  SHF.R.U32.HI R6, RZ, 0x4, R6 ;  /* 0x00000004ff067819 */ /* 0x000fc80000011606 */
[----:B------:R-:W-:-:S06]  /*1620*/  LOP3.LUT R6, R6, 0xfc, RZ, 0xc0, !PT ;  /* 0x000000fc06067812 */ /* 0x000fcc00078ec0ff */
[----:B------:R-:W0:Y:S01]  /*1630*/  LDS R6, [R6+UR4+0x7fc] ;  /* 0x0007fc0406067984 */ /* 0x000e220008000800 */
[----:B-1----:R-:W-:-:S05]  /*1640*/  FADD R9, R4, R9 ;  /* 0x0000000904097221 */ /* 0x002fca0000000000 */
        /* <DEDUP_REMOVED lines=9> */
[----:B------:R-:W-:-:S05]  /*16e0*/  VIADD R6, R0, 0xb00 ;  /* 0x00000b0000067836 */ /* 0x000fca0000000000 */
[----:B------:R-:W-:-:S04]  /*16f0*/  SHF.R.U32.HI R6, RZ, 0x4, R6 ;  /* 0x00000004ff067819 */ /* 0x000fc80000011606 */
[----:B------:R-:W-:-:S06]  /*1700*/  LOP3.LUT R6, R6, 0xfc, RZ, 0xc0, !PT ;  /* 0x000000fc06067812 */ /* 0x000fcc00078ec0ff */
[----:B------:R-:W0:Y:S01]  /*1710*/  LDS R6, [R6+UR4+0x7fc] ;  /* 0x0007fc0406067984 */ /* 0x000e220008000800 */
[----:B-1----:R-:W-:-:S05]  /*1720*/  FADD R7, R4, R7 ;  /* 0x0000000704077221 */ /* 0x002fca0000000000 */
[----:B------:R-:W-:Y:S04]  /*1730*/  STG.E desc[UR6][R10.64+0xc00], R7 ;  /* 0x000c00070a007986 */ /* 0x000fe8000c101906 */
[----:B------:R-:W0:Y:S01]  /*1740*/  LDG.E R9, desc[UR6][R2.64+0x2c00] ;  /* 0x002c000602097981 */ /* 0x000e22000c1e1900 */
[----:B------:R-:W-:-:S04]  /*1750*/  LOP3.LUT R4, R0, 0x400, RZ, 0xfc, !PT ;  /* 0x0000040000047812 */ /* 0x000fc800078efcff */
[----:B------:R-:W-:-:S04]  /*1760*/  SHF.R.U32.HI R4, RZ, 0x4, R4 ;  /* 0x00000004ff047819 */ /* 0x000fc80000011604 */
[----:B------:R-:W-:-:S06]  /*1770*/  LOP3.LUT R4, R4, 0x7c, RZ, 0xc0, !PT ;  /* 0x0000007c04047812 */ /* 0x000fcc00078ec0ff */
[----:B------:R-:W1:Y:S01]  /*1780*/  LDS R4, [R4+UR4+0x7fc] ;  /* 0x0007fc0404047984 */ /* 0x000e620008000800 */
[----:B0-----:R-:W-:-:S05]  /*1790*/  FADD R9, R6, R9 ;  /* 0x0000000906097221 */ /* 0x001fca0000000000 */
[----:B------:R-:W-:Y:S04]  /*17a0*/  STG.E desc[UR6][R2.64+0x2c00], R9 ;  /* 0x002c000902007986 */ /* 0x000fe8000c101906 */
[----:B------:R-:W1:Y:S01]  /*17b0*/  LDG.E R13, desc[UR6][R10.64+0x1000] ;  /* 0x001000060a0d7981 */ /* 0x000e62000c1e1900 */
[----:B------:R-:W-:-:S04]  /*17c0*/  LOP3.LUT R6, R0, 0xc00, RZ, 0xfc, !PT ;  /* 0x00000c0000067812 */ /* 0x000fc800078efcff */
        /* <DEDUP_REMOVED lines=11> */
[----:B------:R0:W-:Y:S04]  /*1880*/  STG.E desc[UR6][R2.64+0x3000], R9 ;  /* 0x0030000902007986 */ /* 0x0001e8000c101906 */
[----:B------:R-:W1:Y:S01]  /*1890*/  LDG.E R7, desc[UR6][R10.64+0x1400] ;  /* 0x001400060a077981 */ /* 0x000e62000c1e1900 */
[----:B------:R-:W-:Y:S02]  /*18a0*/  IADD3 R15, PT, PT, R19, 0xd00, RZ ;  /* 0x00000d00130f7810 */ /* 0x000fe40007ffe0ff */
[----:B0-----:R-:W-:-:S04]  /*18b0*/  IADD3 R2, PT, PT, R0, 0xd00, RZ ;  /* 0x00000d0000027810 */ /* 0x001fc80007ffe0ff */
[----:B------:R-:W-:-:S04]  /*18c0*/  SHF.R.U32.HI R2, RZ, 0x4, R2 ;  /* 0x00000004ff027819 */ /* 0x000fc80000011602 */
[----:B------:R-:W-:-:S06]  /*18d0*/  LOP3.LUT R8, R2, 0x1fc, RZ, 0xc0, !PT ;  /* 0x000001fc02087812 */ /* 0x000fcc00078ec0ff */
[----:B------:R-:W0:Y:S01]  /*18e0*/  LDS R8, [R8+UR4+0x7fc] ;  /* 0x0007fc0408087984 */ /* 0x000e220008000800 */
[----:B-1----:R-:W-:Y:S01]  /*18f0*/  FADD R13, R4, R7 ;  /* 0x00000007040d7221 */ /* 0x002fe20000000000 */
[----:B------:R-:W-:-:S04]  /*1900*/  IMAD.WIDE.U32 R6, R15, 0x4, R20 ;  /* 0x000000040f067825 */ /* 0x000fc800078e0014 */
[----:B------:R1:W-:Y:S04]  /*1910*/  STG.E desc[UR6][R10.64+0x1400], R13 ;  /* 0x0014000d0a007986 */ /* 0x0003e8000c101906 */
[----:B------:R-:W0:Y:S01]  /*1920*/  LDG.E R15, desc[UR6][R6.64] ;  /* 0x00000006060f7981 */ /* 0x000e22000c1e1900 */
[----:B------:R-:W-:-:S05]  /*1930*/  VIADD R2, R0, 0x600 ;  /* 0x0000060000027836 */ /* 0x000fca0000000000 */
[----:B------:R-:W-:-:S04]  /*1940*/  SHF.R.U32.HI R2, RZ, 0x4, R2 ;  /* 0x00000004ff027819 */ /* 0x000fc80000011602 */
[----:B------:R-:W-:-:S06]  /*1950*/  LOP3.LUT R4, R2, 0xfc, RZ, 0xc0, !PT ;  /* 0x000000fc02047812 */ /* 0x000fcc00078ec0ff */
[----:B------:R-:W2:Y:S01]  /*1960*/  LDS R4, [R4+UR4+0x7fc] ;  /* 0x0007fc0404047984 */ /* 0x000ea20008000800 */
[----:B0-----:R-:W-:-:S05]  /*1970*/  FADD R15, R8, R15 ;  /* 0x0000000f080f7221 */ /* 0x001fca0000000000 */
[----:B------:R0:W-:Y:S04]  /*1980*/  STG.E desc[UR6][R6.64], R15 ;  /* 0x0000000f06007986 */ /* 0x0001e8000c101906 */
[----:B------:R-:W2:Y:S01]  /*1990*/  LDG.E R3, desc[UR6][R10.64+0x1800] ;  /* 0x001800060a037981 */ /* 0x000ea2000c1e1900 */
[----:B-1----:R-:W-:Y:S02]  /*19a0*/  IADD3 R13, PT, PT, R19, 0xe00, RZ ;  /* 0x00000e00130d7810 */ /* 0x002fe40007ffe0ff */
[----:B0-----:R-:W-:-:S04]  /*19b0*/  IADD3 R6, PT, PT, R0, 0xe00, RZ ;  /* 0x00000e0000067810 */ /* 0x001fc80007ffe0ff */
[----:B------:R-:W-:-:S04]  /*19c0*/  SHF.R.U32.HI R6, RZ, 0x4, R6 ;  /* 0x00000004ff067819 */ /* 0x000fc80000011606 */
[----:B------:R-:W-:-:S06]  /*19d0*/  LOP3.LUT R6, R6, 0x1fc, RZ, 0xc0, !PT ;  /* 0x000001fc06067812 */ /* 0x000fcc00078ec0ff */
[----:B------:R-:W0:Y:S01]  /*19e0*/  LDS R6, [R6+UR4+0x7fc] ;  /* 0x0007fc0406067984 */ /* 0x000e220008000800 */
[----:B--2---:R-:W-:Y:S01]  /*19f0*/  FADD R9, R4, R3 ;  /* 0x0000000304097221 */ /* 0x004fe20000000000 */
[----:B------:R-:W-:-:S04]  /*1a00*/  IMAD.WIDE.U32 R2, R13, 0x4, R20 ;  /* 0x000000040d027825 */ /* 0x000fc800078e0014 */
        /* <DEDUP_REMOVED lines=9> */
[----:B------:R-:W-:-:S04]  /*1aa0*/  VIADD R19, R19, 0xf00 ;  /* 0x00000f0013137836 */ /* 0x000fc80000000000 */
[----:B------:R-:W-:Y:S01]  /*1ab0*/  IMAD.WIDE.U32 R20, R19, 0x4, R20 ;  /* 0x0000000413147825 */ /* 0x000fe200078e0014 */
[----:B0-----:R-:W-:-:S04]  /*1ac0*/  IADD3 R2, PT, PT, R0, 0xf00, RZ ;  /* 0x00000f0000027810 */ /* 0x001fc80007ffe0ff */
[----:B------:R-:W-:-:S04]  /*1ad0*/  SHF.R.U32.HI R2, RZ, 0x4, R2 ;  /* 0x00000004ff027819 */ /* 0x000fc80000011602 */
[----:B------:R-:W-:-:S06]  /*1ae0*/  LOP3.LUT R2, R2, 0x1fc, RZ, 0xc0, !PT ;  /* 0x000001fc02027812 */ /* 0x000fcc00078ec0ff */
[----:B------:R-:W0:Y:S01]  /*1af0*/  LDS R2, [R2+UR4+0x7fc] ;  /* 0x0007fc0402027984 */ /* 0x000e220008000800 */
[----:B-1----:R-:W-:-:S05]  /*1b00*/  FADD R7, R4, R7 ;  /* 0x0000000704077221 */ /* 0x002fca0000000000 */
[----:B------:R1:W-:Y:S04]  /*1b10*/  STG.E desc[UR6][R10.64+0x1c00], R7 ;  /* 0x001c00070a007986 */ /* 0x0003e8000c101906 */
[----:B------:R-:W0:Y:S01]  /*1b20*/  LDG.E R9, desc[UR6][R20.64] ;  /* 0x0000000614097981 */ /* 0x000e22000c1e1900 */
[----:B------:R-:W-:Y:S01]  /*1b30*/  IADD3 R18, PT, PT, R18, UR4, RZ ;  /* 0x0000000412127c10 */ /* 0x000fe2000fffe0ff */
[----:B0-----:R-:W-:-:S05]  /*1b40*/  FADD R9, R2, R9 ;  /* 0x0000000902097221 */ /* 0x001fca0000000000 */
[----:B------:R1:W-:Y:S01]  /*1b50*/  STG.E desc[UR6][R20.64], R9 ;  /* 0x0000000914007986 */ /* 0x0003e2000c101906 */
[----:B------:R-:W-:Y:S05]  /*1b60*/  @P0 EXIT ;  /* 0x000000000000094d */ /* 0x000fea0003800000 */
[----:B------:R-:W-:Y:S01]  /*1b70*/  IADD3 R18, PT, PT, R18, -R5, RZ ;  /* 0x8000000512127210 */ /* 0x000fe20007ffe0ff */
[----:B------:R-:W0:Y:S04]  /*1b80*/  LDC.64 R2, c[0x0][0x390] ;  /* 0x0000e400ff027b82 */ /* 0x000e280000000a00 */
[----:B------:R-:W2:Y:S04]  /*1b90*/  LDS R5, [R18+0x800] ;  /* 0x0008000012057984 */ /* 0x000ea80000000800 */
[----:B-1----:R-:W1:Y:S01]  /*1ba0*/  LDS R7, [R18+0x880] ;  /* 0x0008800012077984 */ /* 0x002e620000000800 */
[----:B0-----:R-:W-:-:S05]  /*1bb0*/  IMAD.WIDE.U32 R2, R0, 0x4, R2 ;  /* 0x0000000400027825 */ /* 0x001fca00078e0002 */
[----:B--2---:R-:W-:Y:S04]  /*1bc0*/  STG.E desc[UR6][R2.64], R5 ;  /* 0x0000000502007986 */ /* 0x004fe8000c101906 */
[----:B-1----:R-:W-:Y:S01]  /*1bd0*/  STG.E desc[UR6][R2.64+0x80], R7 ;  /* 0x0000800702007986 */ /* 0x002fe2000c101906 */
[----:B------:R-:W-:Y:S05]  /*1be0*/  EXIT ;  /* 0x000000000000794d */ /* 0x000fea0003800000 */
.L_x_2:
[----:B------:R-:W-:-:S00]  /*1bf0*/  BRA `(.L_x_2) ;  /* 0xfffffffc00fc7947 */ /* 0x000fc0000383ffff */
[----:B------:R-:W-:-:S00]  /*1c00*/  NOP ;  /* 0x0000000000007918 */ /* 0x000fc00000000000 */
[----:B------:R-:W-:-:S00]  /*1c10*/  NOP ;  /* 0x0000000000007918 */ /* 0x000fc00000000000 */
[----:B------:R-:W-:-:S00]  /*1c20*/  NOP ;  /* 0x0000000000007918 */ /* 0x000fc00000000000 */
[----:B------:R-:W-:-:S00]  /*1c30*/  NOP ;  /* 0x0000000000007918 */ /* 0x000fc00000000000 */
[----:B------:R-:W-:-:S00]  /*1c40*/  NOP ;  /* 0x0000000000007918 */ /* 0x000fc00000000000 */
[----:B------:R-:W-:-:S00]  /*1c50*/  NOP ;  /* 0x0000000000007918 */ /* 0x000fc00000000000 */
[----:B------:R-:W-:-:S00]  /*1c60*/  NOP ;  /* 0x0000000000007918 */ /* 0x000fc00000000000 */
[----:B------:R-:W-:-:S00]  /*1c70*/  NOP ;  /* 0x0000000000007918 */ /* 0x000fc00000000000 */
.L_x_5:


//--------------------- .text._Z6reducePfS_       --------------------------
	.section	.text._Z6reducePfS_,"ax",@progbits
	.align	128
        .global         _Z6reducePfS_
        .type           _Z6reducePfS_,@function
        .size           _Z6reducePfS_,(.L_x_6 - _Z6reducePfS_)
        .other          _Z6reducePfS_,@"STO_CUDA_ENTRY STV_DEFAULT"
_Z6reducePfS_:
.text._Z6reducePfS_:
[----:B------:R-:W-:Y:S01]  /*0000*/  LDC R1, c[0x0][0x37c] ;  /* 0x0000df00ff017b82 */ /* 0x000fe20000000800 */
[----:B------:R-:W0:Y:S07]  /*0010*/  S2R R0, SR_TID.X ;  /* 0x0000000000007919 */ /* 0x000e2e0000002100 */
[----:B------:R-:W1:Y:S01]  /*0020*/  LDC.64 R2, c[0x0][0x380] ;  /* 0x0000e000ff027b82 */ /* 0x000e620000000a00 */
[----:B------:R-:W-:Y:S01]  /*0030*/  HFMA2 R19, -RZ, RZ, 0, 0 ;  /* 0x00000000ff137431 */ /* 0x000fe200000001ff */
[----:B------:R-:W2:Y:S01]  /*0040*/  LDCU.64 UR6, c[0x0][0x358] ;  /* 0x00006b00ff0677ac */ /* 0x000ea20008000a00 */
[----:B------:R-:W3:Y:S01]  /*0050*/  S2R R5, SR_CTAID.X ;  /* 0x0000000000057919 */ /* 0x000ee20000002500 */
[----:B------:R-:W-:Y:S01]  /*0060*/  UMOV UR4, URZ ;  /* 0x000000ff00047c82 */ /* 0x000fe20008000000 */
[----:B0-----:R-:W-:-:S02]  /*0070*/  LOP3.LUT R4, R0, 0x1f, RZ, 0xc0, !PT ;  /* 0x0000001f00047812 */ /* 0x001fc400078ec0ff */
[----:B---3--:R-:W-:-:S04]  /*0080*/  LEA R7, R5, R0, 0x7 ;  /* 0x0000000005077211 */ /* 0x008fc800078e38ff */
[----:B------:R-:W-:-:S05]  /*0090*/  SHF.L.U32 R7, R7, 0x9, RZ ;  /* 0x0000000907077819 */ /* 0x000fca00000006ff */
[----:B-1----:R-:W-:-:S03]  /*00a0*/  IMAD.WIDE.U32 R2, R7, 0x4, R2 ;  /* 0x0000000407027825 */ /* 0x002fc600078e0002 */
[----:B------:R-:W-:-:S04]  /*00b0*/  IADD3 R2, P0, PT, R2, 0x40, RZ ;  /* 0x0000004002027810 */ /* 0x000fc80007f1e0ff */
[----:B--2---:R-:W-:-:S09]  /*00c0*/  IADD3.X R3, PT, PT, RZ, R3, RZ, P0, !PT ;  /* 0x00000003ff037210 */ /* 0x004fd200007fe4ff */
.L_x_3:
[----:B------:R-:W2:Y:S04]  /*00d0*/  LDG.E R20, desc[UR6][R2.64+-0x40] ;  /* 0xffffc00602147981 */ /* 0x000ea8000c1e1900 */
[----:B------:R-:W3:Y:S04]  /*00e0*/  LDG.E R27, desc[UR6][R2.64+-0x3c] ;  /* 0xffffc406021b7981 */ /* 0x000ee8000c1e1900 */
[----:B------:R-:W4:Y:S04]  /*00f0*/  LDG.E R21, desc[UR6][R2.64+-0x38] ;  /* 0xffffc80602157981 */ /* 0x000f28000c1e1900 */
[----:B------:R-:W5:Y:S04]  /*0100*/  LDG.E R22, desc[UR6][R2.64+-0x34] ;  /* 0xffffcc0602167981 */ /* 0x000f68000c1e1900 */
        /* <DEDUP_REMOVED lines=15> */
[----:B------:R-:W5:Y:S01]  /*0200*/  LDG.E R18, desc[UR6][R2.64+0xc] ;  /* 0x00000c0602127981 */ /* 0x000f62000c1e1900 */
[----:B--2---:R-:W-:-:S03]  /*0210*/  FADD R20, R20, R19 ;  /* 0x0000001314147221 */ /* 0x004fc60000000000 */
[----:B------:R-:W2:Y:S01]  /*0220*/  LDG.E R19, desc[UR6][R2.64+0x10] ;  /* 0x0000100602137981 */ /* 0x000ea2000c1e1900 */
[----:B---3--:R-:W-:-:S03]  /*0230*/  FADD R26, R20, R27 ;  /* 0x0000001b141a7221 */ /* 0x008fc60000000000 */
[----:B------:R-:W3:Y:S01]  /*0240*/  LDG.E R20, desc[UR6][R2.64+0x14] ;  /* 0x0000140602147981 */ /* 0x000ee2000c1e1900 */
[----:B----4-:R-:W-:-:S03]  /*0250*/  FADD R27, R26, R21 ;  /* 0x000000151a1b7221 */ /* 0x010fc60000000000 */
[----:B------:R-:W4:Y:S01]  /*0260*/  LDG.E R21, desc[UR6][R2.64+0x18] ;  /* 0x0000180602157981 */ /* 0x000f22000c1e1900 */
[----:B-----5:R-:W-:-:S03]  /*0270*/  FADD R26, R27, R22 ;  /* 0x000000161b1a7221 */ /* 0x020fc60000000000 */
[----:B------:R-:W5:Y:S01]  /*0280*/  LDG.E R22, desc[UR6][R2.64+0x1c] ;  /* 0x00001c0602167981 */ /* 0x000f62000c1e1900 */
[----:B------:R-:W-:-:S03]  /*0290*/  FADD R27, R26, R23 ;  /* 0x000000171a1b7221 */ /* 0x000fc60000000000 */
        /* <DEDUP_REMOVED lines=14> */
[----:B------:R0:W5:Y:S01]  /*0380*/  LDG.E R10, desc[UR6][R2.64+0x3c] ;  /* 0x00003c06020a7981 */ /* 0x000162000c1e1900 */
[----:B------:R-:W-:Y:S01]  /*0390*/  UIADD3 UR4, UPT, UPT, UR4, 0x20, URZ ;  /* 0x0000002004047890 */ /* 0x000fe2000fffe0ff */
[----:B------:R-:W-:-:S03]  /*03a0*/  FADD R11, R26, R11 ;  /* 0x0000000b1a0b7221 */ /* 0x000fc60000000000 */
[----:B------:R-:W-:Y:S01]  /*03b0*/  UISETP.NE.AND UP0, UPT, UR4, 0x200, UPT ;  /* 0x000002000400788c */ /* 0x000fe2000bf05270 */
[----:B------:R-:W-:-:S04]  /*03c0*/  FADD R12, R11, R12 ;  /* 0x0000000c0b0c7221 */ /* 0x000fc80000000000 */
[----:B------:R-:W-:Y:S01]  /*03d0*/  FADD R13, R12, R13 ;  /* 0x0000000d0c0d7221 */ /* 0x000fe20000000000 */
[----:B0-----:R-:W-:-:S03]  /*03e0*/  IADD3 R2, P0, PT, R2, 0x80, RZ ;  /* 0x0000008002027810 */ /* 0x001fc60007f1e0ff */
[----:B------:R-:W-:Y:S01]  /*03f0*/  FADD R14, R13, R14 ;  /* 0x0000000e0d0e7221 */ /* 0x000fe20000000000 */
[----:B------:R-:W-:-:S03]  /*0400*/  IADD3.X R3, PT, PT, RZ, R3, RZ, P0, !PT ;  /* 0x00000003ff037210 */ /* 0x000fc600007fe4ff */
[----:B------:R-:W-:-:S04]  /*0410*/  FADD R15, R14, R15 ;  /* 0x0000000f0e0f7221 */ /* 0x000fc80000000000 */
[----:B------:R-:W-:-:S04]  /*0420*/  FADD R16, R15, R16 ;  /* 0x000000100f107221 */ /* 0x000fc80000000000 */
[----:B------:R-:W-:-:S04]  /*0430*/  FADD R17, R16, R17 ;  /* 0x0000001110117221 */ /* 0x000fc80000000000 */
[----:B------:R-:W-:-:S04]  /*0440*/  FADD R18, R17, R18 ;  /* 0x0000001211127221 */ /* 0x000fc80000000000 */
[----:B--2---:R-:W-:-:S04]  /*0450*/  FADD R19, R18, R19 ;  /* 0x0000001312137221 */ /* 0x004fc80000000000 */
[----:B---3--:R-:W-:-:S04]  /*0460*/  FADD R20, R19, R20 ;  /* 0x0000001413147221 */ /* 0x008fc80000000000 */
[----:B----4-:R-:W-:-:S04]  /*0470*/  FADD R21, R20, R21 ;  /* 0x0000001514157221 */ /* 0x010fc80000000000 */
[----:B-----5:R-:W-:-:S04]  /*0480*/  FADD R22, R21, R22 ;  /* 0x0000001615167221 */ /* 0x020fc80000000000 */
[----:B------:R-:W-:-:S04]  /*0490*/  FADD R23, R22, R23 ;  /* 0x0000001716177221 */ /* 0x000fc80000000000 */
[----:B------:R-:W-:-:S04]  /*04a0*/  FADD R24, R23, R24 ;  /* 0x0000001817187221 */ /* 0x000fc80000000000 */
[----:B------:R-:W-:-:S04]  /*04b0*/  FADD R25, R24, R25 ;  /* 0x0000001918197221 */ /* 0x000fc80000000000 */
[----:B------:R-:W-:-:S04]  /*04c0*/  FADD R6, R25, R6 ;  /* 0x0000000619067221 */ /* 0x000fc80000000000 */
[----:B------:R-:W-:-:S04]  /*04d0*/  FADD R7, R6, R7 ;  /* 0x0000000706077221 */ /* 0x000fc80000000000 */
[----:B------:R-:W-:-:S04]  /*04e0*/  FADD R8, R7, R8 ;  /* 0x0000000807087221 */ /* 0x000fc80000000000 */
[----:B------:R-:W-:-:S04]  /*04f0*/  FADD R9, R8, R9 ;  /* 0x0000000908097221 */ /* 0x000fc80000000000 */
[----:B------:R-:W-:Y:S01]  /*0500*/  FADD R19, R9, R10 ;  /* 0x0000000a09137221 */ /* 0x000fe20000000000 */
[----:B------:R-:W-:Y:S06]  /*0510*/  BRA.U UP0, `(.L_x_3) ;  /* 0xfffffff900ec7547 */ /* 0x000fec000b83ffff */
[----:B------:R-:W0:Y:S01]  /*0520*/  S2UR UR5, SR_CgaCtaId ;  /* 0x00000000000579c3 */ /* 0x000e220000008800 */
[----:B------:R-:W-:Y:S01]  /*0530*/  UMOV UR4, 0x400 ;  /* 0x0000040000047882 */ /* 0x000fe20000000000 */
[----:B------:R-:W-:Y:S02]  /*0540*/  LOP3.LUT R3, R0, 0x3e0, RZ, 0xc0, !PT ;  /* 0x000003e000037812 */ /* 0x000fe400078ec0ff */
[----:B------:R-:W-:Y:S02]  /*0550*/  ISETP.GT.U32.AND P0, PT, R4, 0xf, PT ;  /* 0x0000000f0400780c */ /* 0x000fe40003f04070 */
[----:B------:R-:W-:Y:S01]  /*0560*/  LOP3.LUT R3, R3, 0x1f, R0, 0xf8, !PT ;  /* 0x0000001f03037812 */ /* 0x000fe200078ef800 */
[----:B0-----:R-:W-:-:S06]  /*0570*/  ULEA UR4, UR5, UR4, 0x18 ;  /* 0x0000000405047291 */ /* 0x001fcc000f8ec0ff */
[----:B------:R-:W-:-:S05]  /*0580*/  LEA R3, R3, UR4, 0x2 ;  /* 0x0000000403037c11 */ /* 0x000fca000f8e10ff */
[----:B------:R0:W-:Y:S01]  /*0590*/  STS [R3], R19 ;  /* 0x0000001303007388 */ /* 0x0001e20000000800 */
[----:B------:R-:W-:Y:S05]  /*05a0*/  @P0 EXIT ;  /* 0x000000000000094d */ /* 0x000fea0003800000 */
[C---:B0-----:R-:W-:Y:S02]  /*05b0*/  LEA R3, R4.reuse, R3, 0x2 ;  /* 0x0000000304037211 */ /* 0x041fe400078e10ff */
[----:B------:R-:W-:-:S03]  /*05c0*/  ISETP.GT.U32.AND P0, PT, R4, 0x7, PT ;  /* 0x000000070400780c */ /* 0x000fc60003f04070 */
[----:B------:R-:W0:Y:S02]  /*05d0*/  LDS.64 R6, [R3] ;  /* 0x0000000003067984 */ /* 0x000e240000000a00 */
[----:B0-----:R-:W-:-:S05]  /*05e0*/  FADD R6, R6, R7 ;  /* 0x0000000706067221 */ /* 0x001fca0000000000 */
[----:B------:R0:W-:Y:S03]  /*05f0*/  STS [R3], R6 ;  /* 0x0000000603007388 */ /* 0x0001e60000000800 */
[----:B------:R-:W-:Y:S05]  /*0600*/  @P0 EXIT ;  /* 0x000000000000094d */ /* 0x000fea0003800000 */
[C---:B0-----:R-:W-:Y:S02]  /*0610*/  LEA R3, R4.reuse, R3, 0x3 ;  /* 0x0000000304037211 */ /* 0x041fe400078e18ff */
[----:B------:R-:W-:-:S03]  /*0620*/  ISETP.GT.U32.AND P0, PT, R4, 0x3, PT ;  /* 0x000000030400780c */ /* 0x000fc60003f04070 */
[----:B------:R-:W-:Y:S04]  /*0630*/  LDS R2, [R3] ;  /* 0x0000000003027984 */ /* 0x000fe80000000800 */
[----:B------:R-:W0:Y:S02]  /*0640*/  LDS R7, [R3+0x8] ;  /* 0x0000080003077984 */ /* 0x000e240000000800 */
[----:B0-----:R-:W-:-:S05]  /*0650*/  FADD R2, R2, R7 ;  /* 0x0000000702027221 */ /* 0x001fca0000000000 */
[----:B------:R0:W-:Y:S01]  /*0660*/  STS [R3], R2 ;  /* 0x0000000203007388 */ /* 0x0001e20000000800 */
[----:B------:R-:W-:Y:S05]  /*0670*/  @P0 EXIT ;  /* 0x000000000000094d */ /* 0x000fea0003800000 */
[----:B------:R-:W-:Y:S02]  /*0680*/  LEA R6, R4, R3, 0x4 ;  /* 0x0000000304067211 */ /* 0x000fe400078e20ff */
[----:B0-----:R-:W0:Y:S01]  /*0690*/  LDC.64 R2, c[0x0][0x388] ;  /* 0x0000e200ff027b82 */ /* 0x001e220000000a00 */
[----:B------:R-:W-:Y:S02]  /*06a0*/  SHF.R.U32.HI R0, RZ, 0x3, R0 ;  /* 0x00000003ff007819 */ /* 0x000fe40000011600 */
[----:B------:R-:W-:Y:S01]  /*06b0*/  LDS R7, [R6+0x10] ;  /* 0x0000100006077984 */ /* 0x000fe20000000800 */
[----:B------:R-:W-:Y:S02]  /*06c0*/  LEA R5, R5, R4, 0x4 ;  /* 0x0000000405057211 */ /* 0x000fe400078e20ff */
[----:B------:R-:W-:Y:S01]  /*06d0*/  LOP3.LUT R0, R0, 0x7c, RZ, 0xc0, !PT ;  /* 0x0000007c00007812 */ /* 0x000fe200078ec0ff */
[----:B------:R-:W1:Y:S03]  /*06e0*/  LDS R8, [R6] ;  /* 0x0000000006087984 */ /* 0x000e660000000800 */
[----:B------:R-:W-:-:S05]  /*06f0*/  IADD3 R5, PT, PT, R0, R5, RZ ;  /* 0x0000000500057210 */ /* 0x000fca0007ffe0ff */
[----:B0-----:R-:W-:-:S04]  /*0700*/  IMAD.WIDE.U32 R2, R5, 0x4, R2 ;  /* 0x0000000405027825 */ /* 0x001fc800078e0002 */
[----:B-1----:R-:W-:-:S05]  /*0710*/  FADD R7, R7, R8 ;  /* 0x0000000807077221 */ /* 0x002fca0000000000 */
[----:B------:R-:W-:Y:S04]  /*0720*/  STS [R6], R7 ;  /* 0x0000000706007388 */ /* 0x000fe80000000800 */
[----:B------:R-:W-:Y:S01]  /*0730*/  STG.E desc[UR6][R2.64], R7 ;  /* 0x0000000702007986 */ /* 0x000fe2000c101906 */
[----:B------:R-:W-:Y:S05]  /*0740*/  EXIT ;  /* 0x000000000000794d */ /* 0x000fea0003800000 */
.L_x_4:
        /* <DEDUP_REMOVED lines=11> */
.L_x_6:


//--------------------- .nv.shared._Z6kernelPfS_S_ --------------------------
	.section	.nv.shared._Z6kernelPfS_S_,"aw",@nobits
	.sectionflags	@""
	.align	16
	.zero		1024


//--------------------- .nv.shared.reserved.0     --------------------------
	.section	.nv.shared.reserved.0,"aw",@nobits
	.weak		__nv_reservedSMEM_offset_0_alias
	.size		__nv_reservedSMEM_offset_0_alias, 0, 64
	.other		__nv_reservedSMEM_offset_0_alias,@"STO_CUDA_RESERVED_SHARED STV_DEFAULT"
__nv_reservedSMEM_offset_0_alias:
	.zero		0
	.zero		64


//--------------------- .nv.shared._Z6reducePfS_  --------------------------
	.section	.nv.shared._Z6reducePfS_,"aw",@nobits
	.sectionflags	@""
	.align	16
	.zero		1024


//--------------------- .nv.constant0._Z6kernelPfS_S_ --------------------------
	.section	.nv.constant0._Z6kernelPfS_S_,"a",@progbits
	.sectionflags	@""
	.align	4
.nv.constant0._Z6kernelPfS_S_:
	.zero		920


//--------------------- .nv.constant0._Z6reducePfS_ --------------------------
	.section	.nv.constant0._Z6reducePfS_,"a",@progbits
	.sectionflags	@""
	.align	4
.nv.constant0._Z6reducePfS_:
	.zero		912


//--------------------- SYMBOLS --------------------------

	.type		.nv.reservedSmem.offset0,@object
	.size		.nv.reservedSmem.offset0,0x4
	.type		.nv.reservedSmem.cap,@object
	.size		.nv.reservedSmem.cap,0x4
